// auto-generated by cutlass_sweep.gemm — config: {"arch": "sm_90", "cluster_m": 1, "cluster_n": 2, "dtype": "fp16", "dtype_b": "fp16", "layout": "nt", "stages": 0, "tile_k": 64, "tile_m": 64, "tile_n": 128}
#include "cutlass/cutlass.h"
#include "cutlass/gemm/collective/collective_builder.hpp"
#include "cutlass/gemm/device/gemm_universal_adapter.h"
#include "cutlass/gemm/kernel/gemm_universal.hpp"
#include "cutlass/epilogue/collective/collective_builder.hpp"

using ElemA = cutlass::half_t;
using ElemB = cutlass::half_t;
using ElemCD = cutlass::half_t;
using Acc  = float;
using TileShape    = cute::Shape<cute::_64, cute::_128, cute::_64>;
using ClusterShape = cute::Shape<cute::_1, cute::_2, cute::_1>;

using CollectiveEpilogue = typename cutlass::epilogue::collective::CollectiveBuilder<
    cutlass::arch::Sm90, cutlass::arch::OpClassTensorOp,
    TileShape, ClusterShape,
    cutlass::epilogue::collective::EpilogueTileAuto,
    Acc, Acc,
    ElemCD, cutlass::layout::RowMajor, 128 / cutlass::sizeof_bits<ElemCD>::value,
    ElemCD, cutlass::layout::RowMajor, 128 / cutlass::sizeof_bits<ElemCD>::value,
    cutlass::epilogue::collective::EpilogueScheduleAuto
  >::CollectiveOp;

using CollectiveMainloop = typename cutlass::gemm::collective::CollectiveBuilder<
    cutlass::arch::Sm90, cutlass::arch::OpClassTensorOp,
    ElemA, cutlass::layout::RowMajor, 128 / cutlass::sizeof_bits<ElemA>::value,
    ElemB, cutlass::layout::ColumnMajor, 128 / cutlass::sizeof_bits<ElemB>::value,
    Acc,
    TileShape, ClusterShape,
    cutlass::gemm::collective::StageCountAutoCarveout<static_cast<int>(sizeof(typename CollectiveEpilogue::SharedStorage))>,
    cutlass::gemm::collective::KernelScheduleAuto
  >::CollectiveOp;

using GemmKernel = cutlass::gemm::kernel::GemmUniversal<
    cute::Shape<int,int,int,int>,
    CollectiveMainloop,
    CollectiveEpilogue
>;
using Gemm = cutlass::gemm::device::GemmUniversalAdapter<GemmKernel>;

// Force the device kernel symbol into the cubin without needing a host main.
auto* _anchor = &cutlass::device_kernel<GemmKernel>;


// ===== COMPILED SASS (sm_90a) =====

	.target	sm_90a

	.elftype	@"ET_EXEC"


//--------------------- .note.nv.tkinfo           --------------------------
	.section	.note.nv.tkinfo,"",@"SHT_NOTE"
	.sectionflags	@"SHF_NOTE_NV_TKINFO"
	.tkinfo
        /*0018*/ 	.word	0x00000002
        /*0030*/ 	.string	""
        /*0030*/ 	.string	"ptxas"
        /*0030*/ 	.string	"Cuda compilation tools, release 13.0, V13.0.88"
        /*0030*/ 	.string	"Build cuda_13.0.r13.0/compiler.36424714_0"
        /*0030*/ 	.string	"-arch sm_90a -m 64 "



//--------------------- .note.nv.cuinfo           --------------------------
	.section	.note.nv.cuinfo,"",@"SHT_NOTE"
	.sectionflags	@"SHF_NOTE_NV_CUINFO"
        /*0018*/ 	.short	0x0002
        /*001a*/ 	.short	0x005a
        /*001c*/ 	.short	0x0082
	.zero		2


//--------------------- .nv.info                  --------------------------
	.section	.nv.info,"",@"SHT_CUDA_INFO"
	.align	4


	//----- nvinfo : EIATTR_REGCOUNT
	.align		4
        /*0000*/ 	.byte	0x04, 0x2f
        /*0002*/ 	.short	(.L_15 - .L_14)
	.align		4
.L_14:
        /*0004*/ 	.word	index@(_ZN7cutlass13device_kernelINS_4gemm6kernel13GemmUniversalIN4cute5tupleIJiiiiEEENS1_10collective13CollectiveMmaINS1_34MainloopSm90TmaGmmaWarpSpecializedILi9ENS5_IJNS4_1CILi1EEENSA_ILi2EEESB_EEENS1_32KernelTmaWarpSpecializedPingpongEEENS5_IJNSA_ILi64EEENSA_ILi128EEESG_EEENS_6half_tENS5_IJlSB_lEEESJ_SK_NS4_8TiledMMAINS4_8MMA_AtomIJNS4_4SM904GMMA26MMA_64x128x16_F32F16F16_SSILNSO_5MajorE0ELSQ_0ELNSO_7ScaleInE1ELSR_1EEEEEENS4_6LayoutINS5_IJSB_SB_SB_EEENS5_IJNSA_ILi0EEESW_SW_EEEEENS5_IJNS4_10UnderscoreESZ_SZ_EEEEENS4_23SM90_TMA_LOAD_MULTICASTENS4_14ComposedLayoutINS4_7SwizzleILi3ELi4ELi3EEENS4_18smem_ptr_flag_bitsILi16EEENSU_INS5_IJNSA_ILi8EEESG_EEENS5_IJSG_SB_EEEEEEEvNS4_8identityENS4_13SM90_TMA_LOADES1C_vS1D_EENS_8epilogue10collective6detail29Sm90TmaWarpSpecializedAdapterINS1H_15DefaultEpilogueISJ_SK_SK_NS1G_6thread17LinearCombinationISJ_Li1EffLNS1L_9ScaleType4KindE0ELNS_15FloatRoundStyleE2ESJ_EENS1_15EpilogueDefaultEEEEEvvEEEEvNT_6ParamsE)
        /*0008*/ 	.word	0x000000a8


	//----- nvinfo : EIATTR_FRAME_SIZE
	.align		4
.L_15:
        /*000c*/ 	.byte	0x04, 0x11
        /*000e*/ 	.short	(.L_17 - .L_16)
	.align		4
.L_16:
        /*0010*/ 	.word	index@(_ZN7cutlass13device_kernelINS_4gemm6kernel13GemmUniversalIN4cute5tupleIJiiiiEEENS1_10collective13CollectiveMmaINS1_34MainloopSm90TmaGmmaWarpSpecializedILi9ENS5_IJNS4_1CILi1EEENSA_ILi2EEESB_EEENS1_32KernelTmaWarpSpecializedPingpongEEENS5_IJNSA_ILi64EEENSA_ILi128EEESG_EEENS_6half_tENS5_IJlSB_lEEESJ_SK_NS4_8TiledMMAINS4_8MMA_AtomIJNS4_4SM904GMMA26MMA_64x128x16_F32F16F16_SSILNSO_5MajorE0ELSQ_0ELNSO_7ScaleInE1ELSR_1EEEEEENS4_6LayoutINS5_IJSB_SB_SB_EEENS5_IJNSA_ILi0EEESW_SW_EEEEENS5_IJNS4_10UnderscoreESZ_SZ_EEEEENS4_23SM90_TMA_LOAD_MULTICASTENS4_14ComposedLayoutINS4_7SwizzleILi3ELi4ELi3EEENS4_18smem_ptr_flag_bitsILi16EEENSU_INS5_IJNSA_ILi8EEESG_EEENS5_IJSG_SB_EEEEEEEvNS4_8identityENS4_13SM90_TMA_LOADES1C_vS1D_EENS_8epilogue10collective6detail29Sm90TmaWarpSpecializedAdapterINS1H_15DefaultEpilogueISJ_SK_SK_NS1G_6thread17LinearCombinationISJ_Li1EffLNS1L_9ScaleType4KindE0ELNS_15FloatRoundStyleE2ESJ_EENS1_15EpilogueDefaultEEEEEvvEEEEvNT_6ParamsE)
        /*0014*/ 	.word	0x00000008


	//----- nvinfo : EIATTR_MIN_STACK_SIZE
	.align		4
.L_17:
        /*0018*/ 	.byte	0x04, 0x12
        /*001a*/ 	.short	(.L_19 - .L_18)
	.align		4
.L_18:
        /*001c*/ 	.word	index@(_ZN7cutlass13device_kernelINS_4gemm6kernel13GemmUniversalIN4cute5tupleIJiiiiEEENS1_10collective13CollectiveMmaINS1_34MainloopSm90TmaGmmaWarpSpecializedILi9ENS5_IJNS4_1CILi1EEENSA_ILi2EEESB_EEENS1_32KernelTmaWarpSpecializedPingpongEEENS5_IJNSA_ILi64EEENSA_ILi128EEESG_EEENS_6half_tENS5_IJlSB_lEEESJ_SK_NS4_8TiledMMAINS4_8MMA_AtomIJNS4_4SM904GMMA26MMA_64x128x16_F32F16F16_SSILNSO_5MajorE0ELSQ_0ELNSO_7ScaleInE1ELSR_1EEEEEENS4_6LayoutINS5_IJSB_SB_SB_EEENS5_IJNSA_ILi0EEESW_SW_EEEEENS5_IJNS4_10UnderscoreESZ_SZ_EEEEENS4_23SM90_TMA_LOAD_MULTICASTENS4_14ComposedLayoutINS4_7SwizzleILi3ELi4ELi3EEENS4_18smem_ptr_flag_bitsILi16EEENSU_INS5_IJNSA_ILi8EEESG_EEENS5_IJSG_SB_EEEEEEEvNS4_8identityENS4_13SM90_TMA_LOADES1C_vS1D_EENS_8epilogue10collective6detail29Sm90TmaWarpSpecializedAdapterINS1H_15DefaultEpilogueISJ_SK_SK_NS1G_6thread17LinearCombinationISJ_Li1EffLNS1L_9ScaleType4KindE0ELNS_15FloatRoundStyleE2ESJ_EENS1_15EpilogueDefaultEEEEEvvEEEEvNT_6ParamsE)
        /*0020*/ 	.word	0x00000008
.L_19:


//--------------------- .nv.compat                --------------------------
	.section	.nv.compat,"",@"SHT_CUDA_COMPAT_INFO"
	.align	4
        /*0000*/ 	.byte	0x02, 0x09, 0x01, 0x00, 0x02, 0x02, 0x04, 0x00, 0x02, 0x05, 0x05, 0x00, 0x03, 0x07, 0x01, 0x01
        /*0010*/ 	.byte	0x02, 0x03, 0x01, 0x00, 0x02, 0x06, 0x01, 0x00, 0x04, 0x0b, 0x08, 0x00, 0x00, 0x00, 0x00, 0x00
        /*0020*/ 	.byte	0x00, 0x00, 0x00, 0x00


//--------------------- .nv.info._ZN7cutlass13device_kernelINS_4gemm6kernel13GemmUniversalIN4cute5tupleIJiiiiEEENS1_10collective13CollectiveMmaINS1_34MainloopSm90TmaGmmaWarpSpecializedILi9ENS5_IJNS4_1CILi1EEENSA_ILi2EEESB_EEENS1_32KernelTmaWarpSpecializedPingpongEEENS5_IJNSA_ILi64EEENSA_ILi128EEESG_EEENS_6half_tENS5_IJlSB_lEEESJ_SK_NS4_8TiledMMAINS4_8MMA_AtomIJNS4_4SM904GMMA26MMA_64x128x16_F32F16F16_SSILNSO_5MajorE0ELSQ_0ELNSO_7ScaleInE1ELSR_1EEEEEENS4_6LayoutINS5_IJSB_SB_SB_EEENS5_IJNSA_ILi0EEESW_SW_EEEEENS5_IJNS4_10UnderscoreESZ_SZ_EEEEENS4_23SM90_TMA_LOAD_MULTICASTENS4_14ComposedLayoutINS4_7SwizzleILi3ELi4ELi3EEENS4_18smem_ptr_flag_bitsILi16EEENSU_INS5_IJNSA_ILi8EEESG_EEENS5_IJSG_SB_EEEEEEEvNS4_8identityENS4_13SM90_TMA_LOADES1C_vS1D_EENS_8epilogue10collective6detail29Sm90TmaWarpSpecializedAdapterINS1H_15DefaultEpilogueISJ_SK_SK_NS1G_6thread17LinearCombinationISJ_Li1EffLNS1L_9ScaleType4KindE0ELNS_15FloatRoundStyleE2ESJ_EENS1_15EpilogueDefaultEEEEEvvEEEEvNT_6ParamsE --------------------------
	.section	.nv.info._ZN7cutlass13device_kernelINS_4gemm6kernel13GemmUniversalIN4cute5tupleIJiiiiEEENS1_10collective13CollectiveMmaINS1_34MainloopSm90TmaGmmaWarpSpecializedILi9ENS5_IJNS4_1CILi1EEENSA_ILi2EEESB_EEENS1_32KernelTmaWarpSpecializedPingpongEEENS5_IJNSA_ILi64EEENSA_ILi128EEESG_EEENS_6half_tENS5_IJlSB_lEEESJ_SK_NS4_8TiledMMAINS4_8MMA_AtomIJNS4_4SM904GMMA26MMA_64x128x16_F32F16F16_SSILNSO_5MajorE0ELSQ_0ELNSO_7ScaleInE1ELSR_1EEEEEENS4_6LayoutINS5_IJSB_SB_SB_EEENS5_IJNSA_ILi0EEESW_SW_EEEEENS5_IJNS4_10UnderscoreESZ_SZ_EEEEENS4_23SM90_TMA_LOAD_MULTICASTENS4_14ComposedLayoutINS4_7SwizzleILi3ELi4ELi3EEENS4_18smem_ptr_flag_bitsILi16EEENSU_INS5_IJNSA_ILi8EEESG_EEENS5_IJSG_SB_EEEEEEEvNS4_8identityENS4_13SM90_TMA_LOADES1C_vS1D_EENS_8epilogue10collective6detail29Sm90TmaWarpSpecializedAdapterINS1H_15DefaultEpilogueISJ_SK_SK_NS1G_6thread17LinearCombinationISJ_Li1EffLNS1L_9ScaleType4KindE0ELNS_15FloatRoundStyleE2ESJ_EENS1_15EpilogueDefaultEEEEEvvEEEEvNT_6ParamsE,"",@"SHT_CUDA_INFO"
	.sectionflags	@""
	.align	4


	//----- nvinfo : EIATTR_CUDA_API_VERSION
	.align		4
        /*0000*/ 	.byte	0x04, 0x37
        /*0002*/ 	.short	(.L_21 - .L_20)
.L_20:
        /*0004*/ 	.word	0x00000082


	//----- nvinfo : EIATTR_KPARAM_INFO
	.align		4
.L_21:
        /*0008*/ 	.byte	0x04, 0x17
        /*000a*/ 	.short	(.L_23 - .L_22)
.L_22:
        /*000c*/ 	.word	0x00000000
        /*0010*/ 	.short	0x0000
        /*0012*/ 	.short	0x0070
        /*0014*/ 	.byte	0x00, 0xf0, 0x01, 0x10


	//----- nvinfo : EIATTR_SPARSE_MMA_MASK
	.align		4
.L_23:
        /*0018*/ 	.byte	0x03, 0x50
        /*001a*/ 	.short	0x0000


	//----- nvinfo : EIATTR_MAXREG_COUNT
	.align		4
        /*001c*/ 	.byte	0x03, 0x1b
        /*001e*/ 	.short	0x00a8


	//----- nvinfo : EIATTR_NUM_BARRIERS
	.align		4
        /*0020*/ 	.byte	0x02, 0x4c
        /*0022*/ 	.byte	0x01
	.zero		1


	//----- nvinfo : EIATTR_EXTERNS
	.align		4
        /*0024*/ 	.byte	0x04, 0x0f
        /*0026*/ 	.short	(.L_25 - .L_24)


	//   ....[0]....
	.align		4
.L_24:
        /*0028*/ 	.word	index@(__assertfail)


	//----- nvinfo : EIATTR_ANNOTATIONS
	.align		4
.L_25:
        /*002c*/ 	.byte	0x04, 0x55
        /*002e*/ 	.short	(.L_27 - .L_26)


	//   ....[0]....
.L_26:
        /*0030*/ 	.word	0x00000001
        /*0034*/ 	.byte	0x10, 0x0e, 0x00, 0x00, 0x01, 0x00, 0x00, 0x00, 0xc0, 0x14, 0x00, 0x00, 0x01, 0x00, 0x00, 0x00
        /*0044*/ 	.byte	0xc0, 0x63, 0x00, 0x00, 0x01, 0x00, 0x00, 0x00, 0xf0, 0x6f, 0x00, 0x00


	//----- nvinfo : EIATTR_MERCURY_ISA_VERSION
	.align		4
.L_27:
        /*0050*/ 	.byte	0x03, 0x5f
        /*0052*/ 	.short	0x0101


	//----- nvinfo : EIATTR_INT_WARP_WIDE_INSTR_OFFSETS
	.align		4
        /*0054*/ 	.byte	0x04, 0x31
        /*0056*/ 	.short	(.L_29 - .L_28)


	//   ....[0]....
.L_28:
        /*0058*/ 	.word	0x000005d0


	//   ....[1]....
        /*005c*/ 	.word	0x00000610


	//   ....[2]....
        /*0060*/ 	.word	0x00000740


	//   ....[3]....
        /*0064*/ 	.word	0x00000750


	//   ....[4]....
        /*0068*/ 	.word	0x00000760


	//   ....[5]....
        /*006c*/ 	.word	0x00000770


	//   ....[6]....
        /*0070*/ 	.word	0x00000830


	//   ....[7]....
        /*0074*/ 	.word	0x00000870


	//   ....[8]....
        /*0078*/ 	.word	0x00002180


	//----- nvinfo : EIATTR_COOP_GROUP_MASK_REGIDS
	.align		4
.L_29:
        /*007c*/ 	.byte	0x04, 0x29
        /*007e*/ 	.short	(.L_31 - .L_30)


	//   ....[0]....
.L_30:
        /*0080*/ 	.word	0xffffffff


	//   ....[1]....
        /*0084*/ 	.word	0xffffffff


	//   ....[2]....
        /*0088*/ 	.word	0xffffffff


	//   ....[3]....
        /*008c*/ 	.word	0xffffffff


	//   ....[4]....
        /*0090*/ 	.word	0xffffffff


	//   ....[5]....
        /*0094*/ 	.word	0xffffffff


	//   ....[6]....
        /*0098*/ 	.word	0xffffffff


	//----- nvinfo : EIATTR_COOP_GROUP_INSTR_OFFSETS
	.align		4
.L_31:
        /*009c*/ 	.byte	0x04, 0x28
        /*009e*/ 	.short	(.L_33 - .L_32)


	//   ....[0]....
.L_32:
        /*00a0*/ 	.word	0x00000070


	//   ....[1]....
        /*00a4*/ 	.word	0x00000080


	//   ....[2]....
        /*00a8*/ 	.word	0x00000140


	//   ....[3]....
        /*00ac*/ 	.word	0x000003b0


	//   ....[4]....
        /*00b0*/ 	.word	0x000003f0


	//   ....[5]....
        /*00b4*/ 	.word	0x00000480


	//   ....[6]....
        /*00b8*/ 	.word	0x000009c0


	//----- nvinfo : EIATTR_REG_RECONFIG
	.align		4
.L_33:
        /*00bc*/ 	.byte	0x01, 0x54
	.zero		2


	//----- nvinfo : EIATTR_SYSCALL_OFFSETS
	.align		4
        /*00c0*/ 	.byte	0x04, 0x46
        /*00c2*/ 	.short	(.L_35 - .L_34)


	//   ....[0]....
.L_34:
        /*00c4*/ 	.word	0x00001930


	//----- nvinfo : EIATTR_MBARRIER_INSTR_OFFSETS
	.align		4
.L_35:
        /*00c8*/ 	.byte	0x04, 0x39
        /*00ca*/ 	.short	(.L_37 - .L_36)


	//   ....[0]....
.L_36:
        /*00cc*/ 	.word	0x00000270
        /*00d0*/ 	.word	0x000000ff
        /*00d4*/ 	.word	0x00000000
        /*00d8*/ 	.short	0x0100
        /*00da*/ 	.byte	0x08
	.zero		1


	//   ....[1]....
        /*00dc*/ 	.word	0x00000280
        /*00e0*/ 	.word	0x000000ff
        /*00e4*/ 	.word	0x00000048
        /*00e8*/ 	.short	0x0100
        /*00ea*/ 	.byte	0x08
	.zero		1


	//   ....[2]....
        /*00ec*/ 	.word	0x00000290
        /*00f0*/ 	.word	0x000000ff
        /*00f4*/ 	.word	0x00000008
        /*00f8*/ 	.short	0x0100
        /*00fa*/ 	.byte	0x08
	.zero		1


	//   ....[3]....
        /*00fc*/ 	.word	0x000002a0
        /*0100*/ 	.word	0x000000ff
        /*0104*/ 	.word	0x00000050
        /*0108*/ 	.short	0x0100
        /*010a*/ 	.byte	0x08
	.zero		1


	//   ....[4]....
        /*010c*/ 	.word	0x000002b0
        /*0110*/ 	.word	0x000000ff
        /*0114*/ 	.word	0x00000010
        /*0118*/ 	.short	0x0100
        /*011a*/ 	.byte	0x08
	.zero		1


	//   ....[5]....
        /*011c*/ 	.word	0x000002c0
        /*0120*/ 	.word	0x000000ff
        /*0124*/ 	.word	0x00000058
        /*0128*/ 	.short	0x0100
        /*012a*/ 	.byte	0x08
	.zero		1


	//   ....[6]....
        /*012c*/ 	.word	0x000002d0
        /*0130*/ 	.word	0x000000ff
        /*0134*/ 	.word	0x00000018
        /*0138*/ 	.short	0x0100
        /*013a*/ 	.byte	0x08
	.zero		1


	//   ....[7]....
        /*013c*/ 	.word	0x000002e0
        /*0140*/ 	.word	0x000000ff
        /*0144*/ 	.word	0x00000060
        /*0148*/ 	.short	0x0100
        /*014a*/ 	.byte	0x08
	.zero		1


	//   ....[8]....
        /*014c*/ 	.word	0x000002f0
        /*0150*/ 	.word	0x000000ff
        /*0154*/ 	.word	0x00000020
        /*0158*/ 	.short	0x0100
        /*015a*/ 	.byte	0x08
	.zero		1


	//   ....[9]....
        /*015c*/ 	.word	0x00000300
        /*0160*/ 	.word	0x000000ff
        /*0164*/ 	.word	0x00000068
        /*0168*/ 	.short	0x0100
        /*016a*/ 	.byte	0x08
	.zero		1


	//   ....[10]....
        /*016c*/ 	.word	0x00000310
        /*0170*/ 	.word	0x000000ff
        /*0174*/ 	.word	0x00000028
        /*0178*/ 	.short	0x0100
        /*017a*/ 	.byte	0x08
	.zero		1


	//   ....[11]....
        /*017c*/ 	.word	0x00000320
        /*0180*/ 	.word	0x000000ff
        /*0184*/ 	.word	0x00000070
        /*0188*/ 	.short	0x0100
        /*018a*/ 	.byte	0x08
	.zero		1


	//   ....[12]....
        /*018c*/ 	.word	0x00000330
        /*0190*/ 	.word	0x000000ff
        /*0194*/ 	.word	0x00000030
        /*0198*/ 	.short	0x0100
        /*019a*/ 	.byte	0x08
	.zero		1


	//   ....[13]....
        /*019c*/ 	.word	0x00000340
        /*01a0*/ 	.word	0x000000ff
        /*01a4*/ 	.word	0x00000078
        /*01a8*/ 	.short	0x0100
        /*01aa*/ 	.byte	0x08
	.zero		1


	//   ....[14]....
        /*01ac*/ 	.word	0x00000350
        /*01b0*/ 	.word	0x000000ff
        /*01b4*/ 	.word	0x00000038
        /*01b8*/ 	.short	0x0100
        /*01ba*/ 	.byte	0x08
	.zero		1


	//   ....[15]....
        /*01bc*/ 	.word	0x00000360
        /*01c0*/ 	.word	0x000000ff
        /*01c4*/ 	.word	0x00000080
        /*01c8*/ 	.short	0x0100
        /*01ca*/ 	.byte	0x08
	.zero		1


	//   ....[16]....
        /*01cc*/ 	.word	0x00000370
        /*01d0*/ 	.word	0x000000ff
        /*01d4*/ 	.word	0x00000040
        /*01d8*/ 	.short	0x0100
        /*01da*/ 	.byte	0x08
	.zero		1


	//   ....[17]....
        /*01dc*/ 	.word	0x00000380
        /*01e0*/ 	.word	0x000000ff
        /*01e4*/ 	.word	0x00000088
        /*01e8*/ 	.short	0x0100
        /*01ea*/ 	.byte	0x08
	.zero		1


	//   ....[18]....
        /*01ec*/ 	.word	0x000008a0
        /*01f0*/ 	.word	0x000000ff
        /*01f4*/ 	.word	0x000000c0
        /*01f8*/ 	.short	0x0100
        /*01fa*/ 	.byte	0x08
	.zero		1


	//   ....[19]....
        /*01fc*/ 	.word	0x00000920
        /*0200*/ 	.word	0x000000ff
        /*0204*/ 	.word	0x000000c8
        /*0208*/ 	.short	0x0100
        /*020a*/ 	.byte	0x08
	.zero		1


	//   ....[20]....
        /*020c*/ 	.word	0x00000940
        /*0210*/ 	.word	0x000000ff
        /*0214*/ 	.word	0x000000a0
        /*0218*/ 	.short	0x0100
        /*021a*/ 	.byte	0x09
	.zero		1


	//   ....[21]....
        /*021c*/ 	.word	0x00000950
        /*0220*/ 	.word	0x000000ff
        /*0224*/ 	.word	0x000000a8
        /*0228*/ 	.short	0x0100
        /*022a*/ 	.byte	0x09
	.zero		1


	//   ....[22]....
        /*022c*/ 	.word	0x00000960
        /*0230*/ 	.word	0x000000ff
        /*0234*/ 	.word	0x000000b0
        /*0238*/ 	.short	0x0100
        /*023a*/ 	.byte	0x09
	.zero		1


	//   ....[23]....
        /*023c*/ 	.word	0x00000970
        /*0240*/ 	.word	0x000000ff
        /*0244*/ 	.word	0x000000b8
        /*0248*/ 	.short	0x0100
        /*024a*/ 	.byte	0x09
	.zero		1


	//   ....[24]....
        /*024c*/ 	.word	0x000017f0
        /*0250*/ 	.word	0x000000ff
        /*0254*/ 	.word	0xfffffff8
        /*0258*/ 	.short	0x010a
        /*025a*/ 	.byte	0x2b
	.zero		1


	//   ....[25]....
        /*025c*/ 	.word	0x000019b0
        /*0260*/ 	.word	0x00000003
        /*0264*/ 	.word	0x00000000
        /*0268*/ 	.short	0x010a
        /*026a*/ 	.byte	0x3f
	.zero		1


	//   ....[26]....
        /*026c*/ 	.word	0x00001a10
        /*0270*/ 	.word	0x00000003
        /*0274*/ 	.word	0x00000000
        /*0278*/ 	.short	0x010a
        /*027a*/ 	.byte	0x3f
	.zero		1


	//   ....[27]....
        /*027c*/ 	.word	0x00001d70
        /*0280*/ 	.word	0x000000ff
        /*0284*/ 	.word	0x00000000
        /*0288*/ 	.short	0x010a
        /*028a*/ 	.byte	0x04
	.zero		1


	//   ....[28]....
        /*028c*/ 	.word	0x00001db0
        /*0290*/ 	.word	0x000000ff
        /*0294*/ 	.word	0x00000000
        /*0298*/ 	.short	0x010a
        /*029a*/ 	.byte	0x04
	.zero		1


	//   ....[29]....
        /*029c*/ 	.word	0x00002010
        /*02a0*/ 	.word	0x00000005
        /*02a4*/ 	.word	0x00000000
        /*02a8*/ 	.short	0x0101
        /*02aa*/ 	.byte	0x3f
	.zero		1


	//   ....[30]....
        /*02ac*/ 	.word	0x00002120
        /*02b0*/ 	.word	0x00000003
        /*02b4*/ 	.word	0x00000000
        /*02b8*/ 	.short	0x0101
        /*02ba*/ 	.byte	0x2e
	.zero		1


	//   ....[31]....
        /*02bc*/ 	.word	0x00002220
        /*02c0*/ 	.word	0x00000003
        /*02c4*/ 	.word	0x00000000
        /*02c8*/ 	.short	0x0101
        /*02ca*/ 	.byte	0x3f
	.zero		1


	//   ....[32]....
        /*02cc*/ 	.word	0x000022a0
        /*02d0*/ 	.word	0x000000ff
        /*02d4*/ 	.word	0x00000008
        /*02d8*/ 	.short	0x010a
        /*02da*/ 	.byte	0x2b
	.zero		1


	//   ....[33]....
        /*02dc*/ 	.word	0x00006400
        /*02e0*/ 	.word	0x00000000
        /*02e4*/ 	.word	0x00000000
        /*02e8*/ 	.short	0x0101
        /*02ea*/ 	.byte	0x2e
	.zero		1


	//   ....[34]....
        /*02ec*/ 	.word	0x00006d30
        /*02f0*/ 	.word	0x0000000e
        /*02f4*/ 	.word	0x00000048
        /*02f8*/ 	.short	0x010a
        /*02fa*/ 	.byte	0x3f
	.zero		1


	//   ....[35]....
        /*02fc*/ 	.word	0x00007120
        /*0300*/ 	.word	0x00000006
        /*0304*/ 	.word	0x000000c8
        /*0308*/ 	.short	0x0101
        /*030a*/ 	.byte	0x3f
	.zero		1


	//   ....[36]....
        /*030c*/ 	.word	0x00007840
        /*0310*/ 	.word	0x00000007
        /*0314*/ 	.word	0x00000000
        /*0318*/ 	.short	0x010a
        /*031a*/ 	.byte	0x3f
	.zero		1


	//   ....[37]....
        /*031c*/ 	.word	0x000078c0
        /*0320*/ 	.word	0x00000006
        /*0324*/ 	.word	0x00000000
        /*0328*/ 	.short	0x010a
        /*032a*/ 	.byte	0x3f
	.zero		1


	//   ....[38]....
        /*032c*/ 	.word	0x00007950
        /*0330*/ 	.word	0x00000007
        /*0334*/ 	.word	0x00000000
        /*0338*/ 	.short	0x010a
        /*033a*/ 	.byte	0x3f
	.zero		1


	//   ....[39]....
        /*033c*/ 	.word	0x000079e0
        /*0340*/ 	.word	0x00000006
        /*0344*/ 	.word	0x00000000
        /*0348*/ 	.short	0x010a
        /*034a*/ 	.byte	0x3f
	.zero		1


	//   ....[40]....
        /*034c*/ 	.word	0x00007a70
        /*0350*/ 	.word	0x00000007
        /*0354*/ 	.word	0x00000000
        /*0358*/ 	.short	0x010a
        /*035a*/ 	.byte	0x3f
	.zero		1


	//   ....[41]....
        /*035c*/ 	.word	0x00007b00
        /*0360*/ 	.word	0x00000006
        /*0364*/ 	.word	0x00000000
        /*0368*/ 	.short	0x010a
        /*036a*/ 	.byte	0x3f
	.zero		1


	//   ....[42]....
        /*036c*/ 	.word	0x00007b90
        /*0370*/ 	.word	0x00000007
        /*0374*/ 	.word	0x00000000
        /*0378*/ 	.short	0x010a
        /*037a*/ 	.byte	0x3f
	.zero		1


	//   ....[43]....
        /*037c*/ 	.word	0x00007c20
        /*0380*/ 	.word	0x00000006
        /*0384*/ 	.word	0x00000000
        /*0388*/ 	.short	0x010a
        /*038a*/ 	.byte	0x3f
	.zero		1


	//   ....[44]....
        /*038c*/ 	.word	0x00007cb0
        /*0390*/ 	.word	0x00000005
        /*0394*/ 	.word	0x00000000
        /*0398*/ 	.short	0x010a
        /*039a*/ 	.byte	0x3f
	.zero		1


	//   ....[45]....
        /*039c*/ 	.word	0x00007d20
        /*03a0*/ 	.word	0x00000003
        /*03a4*/ 	.word	0xfffffff8
        /*03a8*/ 	.short	0x010a
        /*03aa*/ 	.byte	0x3f
	.zero		1


	//   ....[46]....
        /*03ac*/ 	.word	0x00007d70
        /*03b0*/ 	.word	0x00000003
        /*03b4*/ 	.word	0x00000000
        /*03b8*/ 	.short	0x010a
        /*03ba*/ 	.byte	0x3f
	.zero		1


	//   ....[47]....
        /*03bc*/ 	.word	0x00007dd0
        /*03c0*/ 	.word	0x00000005
        /*03c4*/ 	.word	0x00000000
        /*03c8*/ 	.short	0x010a
        /*03ca*/ 	.byte	0x3f
	.zero		1


	//   ....[48]....
        /*03cc*/ 	.word	0x00007e30
        /*03d0*/ 	.word	0x00000003
        /*03d4*/ 	.word	0x00000008
        /*03d8*/ 	.short	0x010a
        /*03da*/ 	.byte	0x3f
	.zero		1


	//   ....[49]....
        /*03dc*/ 	.word	0x00007f00
        /*03e0*/ 	.word	0x0000000e
        /*03e4*/ 	.word	0x00000048
        /*03e8*/ 	.short	0x010a
        /*03ea*/ 	.byte	0x3f
	.zero		1


	//   ....[50]....
        /*03ec*/ 	.word	0x00007fd0
        /*03f0*/ 	.word	0x00000007
        /*03f4*/ 	.word	0x00000000
        /*03f8*/ 	.short	0x010a
        /*03fa*/ 	.byte	0x3f
	.zero		1


	//   ....[51]....
        /*03fc*/ 	.word	0x00008020
        /*0400*/ 	.word	0x00000006
        /*0404*/ 	.word	0x00000000
        /*0408*/ 	.short	0x010a
        /*040a*/ 	.byte	0x3f
	.zero		1


	//   ....[52]....
        /*040c*/ 	.word	0x00008070
        /*0410*/ 	.word	0x00000007
        /*0414*/ 	.word	0x00000000
        /*0418*/ 	.short	0x010a
        /*041a*/ 	.byte	0x3f
	.zero		1


	//   ....[53]....
        /*041c*/ 	.word	0x000080c0
        /*0420*/ 	.word	0x00000006
        /*0424*/ 	.word	0x00000000
        /*0428*/ 	.short	0x010a
        /*042a*/ 	.byte	0x3f
	.zero		1


	//   ....[54]....
        /*042c*/ 	.word	0x00008110
        /*0430*/ 	.word	0x00000007
        /*0434*/ 	.word	0x00000000
        /*0438*/ 	.short	0x010a
        /*043a*/ 	.byte	0x3f
	.zero		1


	//   ....[55]....
        /*043c*/ 	.word	0x00008160
        /*0440*/ 	.word	0x00000006
        /*0444*/ 	.word	0x00000000
        /*0448*/ 	.short	0x010a
        /*044a*/ 	.byte	0x3f
	.zero		1


	//   ....[56]....
        /*044c*/ 	.word	0x000081b0
        /*0450*/ 	.word	0x00000007
        /*0454*/ 	.word	0x00000000
        /*0458*/ 	.short	0x010a
        /*045a*/ 	.byte	0x3f
	.zero		1


	//   ....[57]....
        /*045c*/ 	.word	0x00008200
        /*0460*/ 	.word	0x00000006
        /*0464*/ 	.word	0x00000000
        /*0468*/ 	.short	0x010a
        /*046a*/ 	.byte	0x3f
	.zero		1


	//----- nvinfo : EIATTR_NUM_MBARRIERS
	.align		4
.L_37:
        /*046c*/ 	.byte	0x03, 0x38
        /*046e*/ 	.short	0x0018


	//----- nvinfo : EIATTR_EXIT_INSTR_OFFSETS
	.align		4
        /*0470*/ 	.byte	0x04, 0x1c
        /*0472*/ 	.short	(.L_39 - .L_38)


	//   ....[0]....
.L_38:
        /*0474*/ 	.word	0x00001450


	//   ....[1]....
        /*0478*/ 	.word	0x000014b0


	//   ....[2]....
        /*047c*/ 	.word	0x00006a20


	//   ....[3]....
        /*0480*/ 	.word	0x00006a50


	//   ....[4]....
        /*0484*/ 	.word	0x00007d00


	//----- nvinfo : EIATTR_MAX_THREADS
	.align		4
.L_39:
        /*0488*/ 	.byte	0x04, 0x05
        /*048a*/ 	.short	(.L_41 - .L_40)
.L_40:
        /*048c*/ 	.word	0x00000180
        /*0490*/ 	.word	0x00000001
        /*0494*/ 	.word	0x00000001


	//----- nvinfo : EIATTR_CRS_STACK_SIZE
	.align		4
.L_41:
        /*0498*/ 	.byte	0x04, 0x1e
        /*049a*/ 	.short	(.L_43 - .L_42)
.L_42:
        /*049c*/ 	.word	0x00000000


	//----- nvinfo : EIATTR_CBANK_PARAM_SIZE
	.align		4
.L_43:
        /*04a0*/ 	.byte	0x03, 0x19
        /*04a2*/ 	.short	0x0470


	//----- nvinfo : EIATTR_PARAM_CBANK
	.align		4
        /*04a4*/ 	.byte	0x04, 0x0a
        /*04a6*/ 	.short	(.L_45 - .L_44)
	.align		4
.L_44:
        /*04a8*/ 	.word	index@(.nv.constant0._ZN7cutlass13device_kernelINS_4gemm6kernel13GemmUniversalIN4cute5tupleIJiiiiEEENS1_10collective13CollectiveMmaINS1_34MainloopSm90TmaGmmaWarpSpecializedILi9ENS5_IJNS4_1CILi1EEENSA_ILi2EEESB_EEENS1_32KernelTmaWarpSpecializedPingpongEEENS5_IJNSA_ILi64EEENSA_ILi128EEESG_EEENS_6half_tENS5_IJlSB_lEEESJ_SK_NS4_8TiledMMAINS4_8MMA_AtomIJNS4_4SM904GMMA26MMA_64x128x16_F32F16F16_SSILNSO_5MajorE0ELSQ_0ELNSO_7ScaleInE1ELSR_1EEEEEENS4_6LayoutINS5_IJSB_SB_SB_EEENS5_IJNSA_ILi0EEESW_SW_EEEEENS5_IJNS4_10UnderscoreESZ_SZ_EEEEENS4_23SM90_TMA_LOAD_MULTICASTENS4_14ComposedLayoutINS4_7SwizzleILi3ELi4ELi3EEENS4_18smem_ptr_flag_bitsILi16EEENSU_INS5_IJNSA_ILi8EEESG_EEENS5_IJSG_SB_EEEEEEEvNS4_8identityENS4_13SM90_TMA_LOADES1C_vS1D_EENS_8epilogue10collective6detail29Sm90TmaWarpSpecializedAdapterINS1H_15DefaultEpilogueISJ_SK_SK_NS1G_6thread17LinearCombinationISJ_Li1EffLNS1L_9ScaleType4KindE0ELNS_15FloatRoundStyleE2ESJ_EENS1_15EpilogueDefaultEEEEEvvEEEEvNT_6ParamsE)
        /*04ac*/ 	.short	0x0210
        /*04ae*/ 	.short	0x0470


	//----- nvinfo : EIATTR_SW_WAR
	.align		4
.L_45:
        /*04b0*/ 	.byte	0x04, 0x36
        /*04b2*/ 	.short	(.L_47 - .L_46)
.L_46:
        /*04b4*/ 	.word	0x00000008
.L_47:


//--------------------- .nv.callgraph             --------------------------
	.section	.nv.callgraph,"",@"SHT_CUDA_CALLGRAPH"
	.align	4
	.sectionentsize	8
	.align		4
        /*0000*/ 	.word	0x00000000
	.align		4
        /*0004*/ 	.word	0xffffffff
	.align		4
        /*0008*/ 	.word	index@(_ZN7cutlass13device_kernelINS_4gemm6kernel13GemmUniversalIN4cute5tupleIJiiiiEEENS1_10collective13CollectiveMmaINS1_34MainloopSm90TmaGmmaWarpSpecializedILi9ENS5_IJNS4_1CILi1EEENSA_ILi2EEESB_EEENS1_32KernelTmaWarpSpecializedPingpongEEENS5_IJNSA_ILi64EEENSA_ILi128EEESG_EEENS_6half_tENS5_IJlSB_lEEESJ_SK_NS4_8TiledMMAINS4_8MMA_AtomIJNS4_4SM904GMMA26MMA_64x128x16_F32F16F16_SSILNSO_5MajorE0ELSQ_0ELNSO_7ScaleInE1ELSR_1EEEEEENS4_6LayoutINS5_IJSB_SB_SB_EEENS5_IJNSA_ILi0EEESW_SW_EEEEENS5_IJNS4_10UnderscoreESZ_SZ_EEEEENS4_23SM90_TMA_LOAD_MULTICASTENS4_14ComposedLayoutINS4_7SwizzleILi3ELi4ELi3EEENS4_18smem_ptr_flag_bitsILi16EEENSU_INS5_IJNSA_ILi8EEESG_EEENS5_IJSG_SB_EEEEEEEvNS4_8identityENS4_13SM90_TMA_LOADES1C_vS1D_EENS_8epilogue10collective6detail29Sm90TmaWarpSpecializedAdapterINS1H_15DefaultEpilogueISJ_SK_SK_NS1G_6thread17LinearCombinationISJ_Li1EffLNS1L_9ScaleType4KindE0ELNS_15FloatRoundStyleE2ESJ_EENS1_15EpilogueDefaultEEEEEvvEEEEvNT_6ParamsE)
	.align		4
        /*000c*/ 	.word	index@(__assertfail)
	.align		4
        /*0010*/ 	.word	0x00000000
	.align		4
        /*0014*/ 	.word	0xfffffffe
	.align		4
        /*0018*/ 	.word	0x00000000
	.align		4
        /*001c*/ 	.word	0xfffffffd
	.align		4
        /*0020*/ 	.word	0x00000000
	.align		4
        /*0024*/ 	.word	0xfffffffc


//--------------------- .nv.constant4             --------------------------
	.section	.nv.constant4,"a",@progbits
	.align	8
	.align		8
.nv.constant4:
        /*0000*/ 	.dword	__assertfail
	.align		8
        /*0008*/ 	.dword	__unnamed_1
	.align		8
        /*0010*/ 	.dword	_ZN40_INTERNAL_c67ecfa1_4_k_cu_60f82268_275734cuda3std3__45__cpo5beginE
	.align		8
        /*0018*/ 	.dword	_ZN40_INTERNAL_c67ecfa1_4_k_cu_60f82268_275734cuda3std3__45__cpo3endE
	.align		8
        /*0020*/ 	.dword	_ZN40_INTERNAL_c67ecfa1_4_k_cu_60f82268_275734cuda3std3__45__cpo6cbeginE
	.align		8
        /*0028*/ 	.dword	_ZN40_INTERNAL_c67ecfa1_4_k_cu_60f82268_275734cuda3std3__45__cpo4cendE
	.align		8
        /*0030*/ 	.dword	_ZN40_INTERNAL_c67ecfa1_4_k_cu_60f82268_275734cuda3std3__442_GLOBAL__N__c67ecfa1_4_k_cu_60f82268_275736ignoreE
	.align		8
        /*0038*/ 	.dword	_ZN40_INTERNAL_c67ecfa1_4_k_cu_60f82268_275734cuda3std3__419piecewise_constructE
	.align		8
        /*0040*/ 	.dword	_ZN40_INTERNAL_c67ecfa1_4_k_cu_60f82268_275734cuda3std3__48in_placeE
	.align		8
        /*0048*/ 	.dword	_ZN40_INTERNAL_c67ecfa1_4_k_cu_60f82268_275734cuda3std6ranges3__45__cpo4swapE
	.align		8
        /*0050*/ 	.dword	_ZN40_INTERNAL_c67ecfa1_4_k_cu_60f82268_275734cuda3std6ranges3__45__cpo9iter_moveE
	.align		8
        /*0058*/ 	.dword	_ZN40_INTERNAL_c67ecfa1_4_k_cu_60f82268_275734cute7productE
	.align		8
        /*0060*/ 	.dword	_ZN40_INTERNAL_c67ecfa1_4_k_cu_60f82268_275734cute1_E
	.align		8
        /*0068*/ 	.dword	$str$22
	.align		8
        /*0070*/ 	.dword	$str$23


//--------------------- .text._ZN7cutlass13device_kernelINS_4gemm6kernel13GemmUniversalIN4cute5tupleIJiiiiEEENS1_10collective13CollectiveMmaINS1_34MainloopSm90TmaGmmaWarpSpecializedILi9ENS5_IJNS4_1CILi1EEENSA_ILi2EEESB_EEENS1_32KernelTmaWarpSpecializedPingpongEEENS5_IJNSA_ILi64EEENSA_ILi128EEESG_EEENS_6half_tENS5_IJlSB_lEEESJ_SK_NS4_8TiledMMAINS4_8MMA_AtomIJNS4_4SM904GMMA26MMA_64x128x16_F32F16F16_SSILNSO_5MajorE0ELSQ_0ELNSO_7ScaleInE1ELSR_1EEEEEENS4_6LayoutINS5_IJSB_SB_SB_EEENS5_IJNSA_ILi0EEESW_SW_EEEEENS5_IJNS4_10UnderscoreESZ_SZ_EEEEENS4_23SM90_TMA_LOAD_MULTICASTENS4_14ComposedLayoutINS4_7SwizzleILi3ELi4ELi3EEENS4_18smem_ptr_flag_bitsILi16EEENSU_INS5_IJNSA_ILi8EEESG_EEENS5_IJSG_SB_EEEEEEEvNS4_8identityENS4_13SM90_TMA_LOADES1C_vS1D_EENS_8epilogue10collective6detail29Sm90TmaWarpSpecializedAdapterINS1H_15DefaultEpilogueISJ_SK_SK_NS1G_6thread17LinearCombinationISJ_Li1EffLNS1L_9ScaleType4KindE0ELNS_15FloatRoundStyleE2ESJ_EENS1_15EpilogueDefaultEEEEEvvEEEEvNT_6ParamsE --------------------------
	.section	.text._ZN7cutlass13device_kernelINS_4gemm6kernel13GemmUniversalIN4cute5tupleIJiiiiEEENS1_10collective13CollectiveMmaINS1_34MainloopSm90TmaGmmaWarpSpecializedILi9ENS5_IJNS4_1CILi1EEENSA_ILi2EEESB_EEENS1_32KernelTmaWarpSpecializedPingpongEEENS5_IJNSA_ILi64EEENSA_ILi128EEESG_EEENS_6half_tENS5_IJlSB_lEEESJ_SK_NS4_8TiledMMAINS4_8MMA_AtomIJNS4_4SM904GMMA26MMA_64x128x16_F32F16F16_SSILNSO_5MajorE0ELSQ_0ELNSO_7ScaleInE1ELSR_1EEEEEENS4_6LayoutINS5_IJSB_SB_SB_EEENS5_IJNSA_ILi0EEESW_SW_EEEEENS5_IJNS4_10UnderscoreESZ_SZ_EEEEENS4_23SM90_TMA_LOAD_MULTICASTENS4_14ComposedLayoutINS4_7SwizzleILi3ELi4ELi3EEENS4_18smem_ptr_flag_bitsILi16EEENSU_INS5_IJNSA_ILi8EEESG_EEENS5_IJSG_SB_EEEEEEEvNS4_8identityENS4_13SM90_TMA_LOADES1C_vS1D_EENS_8epilogue10collective6detail29Sm90TmaWarpSpecializedAdapterINS1H_15DefaultEpilogueISJ_SK_SK_NS1G_6thread17LinearCombinationISJ_Li1EffLNS1L_9ScaleType4KindE0ELNS_15FloatRoundStyleE2ESJ_EENS1_15EpilogueDefaultEEEEEvvEEEEvNT_6ParamsE,"ax",@progbits
	.align	128
.text._ZN7cutlass13device_kernelINS_4gemm6kernel13GemmUniversalIN4cute5tupleIJiiiiEEENS1_10collective13CollectiveMmaINS1_34MainloopSm90TmaGmmaWarpSpecializedILi9ENS5_IJNS4_1CILi1EEENSA_ILi2EEESB_EEENS1_32KernelTmaWarpSpecializedPingpongEEENS5_IJNSA_ILi64EEENSA_ILi128EEESG_EEENS_6half_tENS5_IJlSB_lEEESJ_SK_NS4_8TiledMMAINS4_8MMA_AtomIJNS4_4SM904GMMA26MMA_64x128x16_F32F16F16_SSILNSO_5MajorE0ELSQ_0ELNSO_7ScaleInE1ELSR_1EEEEEENS4_6LayoutINS5_IJSB_SB_SB_EEENS5_IJNSA_ILi0EEESW_SW_EEEEENS5_IJNS4_10UnderscoreESZ_SZ_EEEEENS4_23SM90_TMA_LOAD_MULTICASTENS4_14ComposedLayoutINS4_7SwizzleILi3ELi4ELi3EEENS4_18smem_ptr_flag_bitsILi16EEENSU_INS5_IJNSA_ILi8EEESG_EEENS5_IJSG_SB_EEEEEEEvNS4_8identityENS4_13SM90_TMA_LOADES1C_vS1D_EENS_8epilogue10collective6detail29Sm90TmaWarpSpecializedAdapterINS1H_15DefaultEpilogueISJ_SK_SK_NS1G_6thread17LinearCombinationISJ_Li1EffLNS1L_9ScaleType4KindE0ELNS_15FloatRoundStyleE2ESJ_EENS1_15EpilogueDefaultEEEEEvvEEEEvNT_6ParamsE:
        .type           _ZN7cutlass13device_kernelINS_4gemm6kernel13GemmUniversalIN4cute5tupleIJiiiiEEENS1_10collective13CollectiveMmaINS1_34MainloopSm90TmaGmmaWarpSpecializedILi9ENS5_IJNS4_1CILi1EEENSA_ILi2EEESB_EEENS1_32KernelTmaWarpSpecializedPingpongEEENS5_IJNSA_ILi64EEENSA_ILi128EEESG_EEENS_6half_tENS5_IJlSB_lEEESJ_SK_NS4_8TiledMMAINS4_8MMA_AtomIJNS4_4SM904GMMA26MMA_64x128x16_F32F16F16_SSILNSO_5MajorE0ELSQ_0ELNSO_7ScaleInE1ELSR_1EEEEEENS4_6LayoutINS5_IJSB_SB_SB_EEENS5_IJNSA_ILi0EEESW_SW_EEEEENS5_IJNS4_10UnderscoreESZ_SZ_EEEEENS4_23SM90_TMA_LOAD_MULTICASTENS4_14ComposedLayoutINS4_7SwizzleILi3ELi4ELi3EEENS4_18smem_ptr_flag_bitsILi16EEENSU_INS5_IJNSA_ILi8EEESG_EEENS5_IJSG_SB_EEEEEEEvNS4_8identityENS4_13SM90_TMA_LOADES1C_vS1D_EENS_8epilogue10collective6detail29Sm90TmaWarpSpecializedAdapterINS1H_15DefaultEpilogueISJ_SK_SK_NS1G_6thread17LinearCombinationISJ_Li1EffLNS1L_9ScaleType4KindE0ELNS_15FloatRoundStyleE2ESJ_EENS1_15EpilogueDefaultEEEEEvvEEEEvNT_6ParamsE,@function
        .size           _ZN7cutlass13device_kernelINS_4gemm6kernel13GemmUniversalIN4cute5tupleIJiiiiEEENS1_10collective13CollectiveMmaINS1_34MainloopSm90TmaGmmaWarpSpecializedILi9ENS5_IJNS4_1CILi1EEENSA_ILi2EEESB_EEENS1_32KernelTmaWarpSpecializedPingpongEEENS5_IJNSA_ILi64EEENSA_ILi128EEESG_EEENS_6half_tENS5_IJlSB_lEEESJ_SK_NS4_8TiledMMAINS4_8MMA_AtomIJNS4_4SM904GMMA26MMA_64x128x16_F32F16F16_SSILNSO_5MajorE0ELSQ_0ELNSO_7ScaleInE1ELSR_1EEEEEENS4_6LayoutINS5_IJSB_SB_SB_EEENS5_IJNSA_ILi0EEESW_SW_EEEEENS5_IJNS4_10UnderscoreESZ_SZ_EEEEENS4_23SM90_TMA_LOAD_MULTICASTENS4_14ComposedLayoutINS4_7SwizzleILi3ELi4ELi3EEENS4_18smem_ptr_flag_bitsILi16EEENSU_INS5_IJNSA_ILi8EEESG_EEENS5_IJSG_SB_EEEEEEEvNS4_8identityENS4_13SM90_TMA_LOADES1C_vS1D_EENS_8epilogue10collective6detail29Sm90TmaWarpSpecializedAdapterINS1H_15DefaultEpilogueISJ_SK_SK_NS1G_6thread17LinearCombinationISJ_Li1EffLNS1L_9ScaleType4KindE0ELNS_15FloatRoundStyleE2ESJ_EENS1_15EpilogueDefaultEEEEEvvEEEEvNT_6ParamsE,(.L_x_212 - _ZN7cutlass13device_kernelINS_4gemm6kernel13GemmUniversalIN4cute5tupleIJiiiiEEENS1_10collective13CollectiveMmaINS1_34MainloopSm90TmaGmmaWarpSpecializedILi9ENS5_IJNS4_1CILi1EEENSA_ILi2EEESB_EEENS1_32KernelTmaWarpSpecializedPingpongEEENS5_IJNSA_ILi64EEENSA_ILi128EEESG_EEENS_6half_tENS5_IJlSB_lEEESJ_SK_NS4_8TiledMMAINS4_8MMA_AtomIJNS4_4SM904GMMA26MMA_64x128x16_F32F16F16_SSILNSO_5MajorE0ELSQ_0ELNSO_7ScaleInE1ELSR_1EEEEEENS4_6LayoutINS5_IJSB_SB_SB_EEENS5_IJNSA_ILi0EEESW_SW_EEEEENS5_IJNS4_10UnderscoreESZ_SZ_EEEEENS4_23SM90_TMA_LOAD_MULTICASTENS4_14ComposedLayoutINS4_7SwizzleILi3ELi4ELi3EEENS4_18smem_ptr_flag_bitsILi16EEENSU_INS5_IJNSA_ILi8EEESG_EEENS5_IJSG_SB_EEEEEEEvNS4_8identityENS4_13SM90_TMA_LOADES1C_vS1D_EENS_8epilogue10collective6detail29Sm90TmaWarpSpecializedAdapterINS1H_15DefaultEpilogueISJ_SK_SK_NS1G_6thread17LinearCombinationISJ_Li1EffLNS1L_9ScaleType4KindE0ELNS_15FloatRoundStyleE2ESJ_EENS1_15EpilogueDefaultEEEEEvvEEEEvNT_6ParamsE)
        .other          _ZN7cutlass13device_kernelINS_4gemm6kernel13GemmUniversalIN4cute5tupleIJiiiiEEENS1_10collective13CollectiveMmaINS1_34MainloopSm90TmaGmmaWarpSpecializedILi9ENS5_IJNS4_1CILi1EEENSA_ILi2EEESB_EEENS1_32KernelTmaWarpSpecializedPingpongEEENS5_IJNSA_ILi64EEENSA_ILi128EEESG_EEENS_6half_tENS5_IJlSB_lEEESJ_SK_NS4_8TiledMMAINS4_8MMA_AtomIJNS4_4SM904GMMA26MMA_64x128x16_F32F16F16_SSILNSO_5MajorE0ELSQ_0ELNSO_7ScaleInE1ELSR_1EEEEEENS4_6LayoutINS5_IJSB_SB_SB_EEENS5_IJNSA_ILi0EEESW_SW_EEEEENS5_IJNS4_10UnderscoreESZ_SZ_EEEEENS4_23SM90_TMA_LOAD_MULTICASTENS4_14ComposedLayoutINS4_7SwizzleILi3ELi4ELi3EEENS4_18smem_ptr_flag_bitsILi16EEENSU_INS5_IJNSA_ILi8EEESG_EEENS5_IJSG_SB_EEEEEEEvNS4_8identityENS4_13SM90_TMA_LOADES1C_vS1D_EENS_8epilogue10collective6detail29Sm90TmaWarpSpecializedAdapterINS1H_15DefaultEpilogueISJ_SK_SK_NS1G_6thread17LinearCombinationISJ_Li1EffLNS1L_9ScaleType4KindE0ELNS_15FloatRoundStyleE2ESJ_EENS1_15EpilogueDefaultEEEEEvvEEEEvNT_6ParamsE,@"STO_CUDA_ENTRY STV_DEFAULT"
_ZN7cutlass13device_kernelINS_4gemm6kernel13GemmUniversalIN4cute5tupleIJiiiiEEENS1_10collective13CollectiveMmaINS1_34MainloopSm90TmaGmmaWarpSpecializedILi9ENS5_IJNS4_1CILi1EEENSA_ILi2EEESB_EEENS1_32KernelTmaWarpSpecializedPingpongEEENS5_IJNSA_ILi64EEENSA_ILi128EEESG_EEENS_6half_tENS5_IJlSB_lEEESJ_SK_NS4_8TiledMMAINS4_8MMA_AtomIJNS4_4SM904GMMA26MMA_64x128x16_F32F16F16_SSILNSO_5MajorE0ELSQ_0ELNSO_7ScaleInE1ELSR_1EEEEEENS4_6LayoutINS5_IJSB_SB_SB_EEENS5_IJNSA_ILi0EEESW_SW_EEEEENS5_IJNS4_10UnderscoreESZ_SZ_EEEEENS4_23SM90_TMA_LOAD_MULTICASTENS4_14ComposedLayoutINS4_7SwizzleILi3ELi4ELi3EEENS4_18smem_ptr_flag_bitsILi16EEENSU_INS5_IJNSA_ILi8EEESG_EEENS5_IJSG_SB_EEEEEEEvNS4_8identityENS4_13SM90_TMA_LOADES1C_vS1D_EENS_8epilogue10collective6detail29Sm90TmaWarpSpecializedAdapterINS1H_15DefaultEpilogueISJ_SK_SK_NS1G_6thread17LinearCombinationISJ_Li1EffLNS1L_9ScaleType4KindE0ELNS_15FloatRoundStyleE2ESJ_EENS1_15EpilogueDefaultEEEEEvvEEEEvNT_6ParamsE:
[----:B------:R-:W0:Y:S02]  /*0000*/  LDC R1, c[0x0][0x28] ;  /* 0x00000a00ff017b82 */ /* 0x000e240000000800 */
[----:B0-----:R-:W-:Y:S01]  /*0010*/  VIADD R1, R1, 0xfffffff8 ;  /* 0xfffffff801017836 */ /* 0x001fe20000000000 */
[----:B------:R-:W0:Y:S01]  /*0020*/  S2R R4, SR_TID.X ;  /* 0x0000000000047919 */ /* 0x000e220000002100 */
[----:B------:R-:W-:Y:S01]  /*0030*/  ELECT P0, URZ, PT ;  /* 0x00000000003f782f */ /* 0x000fe20003800000 */
[----:B------:R-:W-:Y:S01]  /*0040*/  BSSY B0, `(.L_x_0) ;  /* 0x000000f000007945 */ /* 0x000fe20003800000 */
[--C-:B0-----:R-:W-:Y:S02]  /*0050*/  SHF.R.U32.HI R0, RZ, 0x5, R4.reuse ;  /* 0x00000005ff007819 */ /* 0x101fe40000011604 */
[----:B------:R-:W-:-:S03]  /*0060*/  SHF.R.U32.HI R7, RZ, 0x7, R4 ;  /* 0x00000007ff077819 */ /* 0x000fc60000011604 */
[----:B------:R-:W0:Y:S04]  /*0070*/  SHFL.IDX PT, R2, R0, RZ, 0x1f ;  /* 0x00001fff00027589 */ /* 0x000e2800000e0000 */
[----:B------:R1:W2:Y:S01]  /*0080*/  SHFL.IDX PT, R8, R7, RZ, 0x1f ;  /* 0x00001fff07087589 */ /* 0x0002a200000e0000 */
[----:B0-----:R-:W-:-:S13]  /*0090*/  ISETP.NE.OR P0, PT, R2, RZ, !P0 ;  /* 0x000000ff0200720c */ /* 0x001fda0004705670 */
[----:B-12---:R-:W-:Y:S05]  /*00a0*/  @P0 BRA `(.L_x_1) ;  /* 0x0000000000200947 */ /* 0x006fea0003800000 */
[----:B------:R-:W-:Y:S02]  /*00b0*/  ULDC.64 UR4, c[0x0][0x198] ;  /* 0x0000660000047ab9 */ /* 0x000fe40000000a00 */
[----:B------:R-:W-:Y:S02]  /*00c0*/  UIADD3 UR6, UP0, UR4, 0xf0, URZ ;  /* 0x000000f004067890 */ /* 0x000fe4000ff1e03f */
[----:B------:R-:W-:Y:S02]  /*00d0*/  UIADD3 UR4, UP1, UR4, 0x1f0, URZ ;  /* 0x000001f004047890 */ /* 0x000fe4000ff3e03f */
[----:B------:R-:W-:Y:S02]  /*00e0*/  UIADD3.X UR7, URZ, UR5, URZ, UP0, !UPT ;  /* 0x000000053f077290 */ /* 0x000fe400087fe43f */
[----:B------:R-:W-:-:S07]  /*00f0*/  UIADD3.X UR5, URZ, UR5, URZ, UP1, !UPT ;  /* 0x000000053f057290 */ /* 0x000fce0008ffe43f */
[----:B------:R0:W-:Y:S02]  /*0100*/  UTMACCTL.PF [UR6] ;  /* 0x00000000060079b9 */ /* 0x0001e40008040000 */
[----:B------:R0:W-:Y:S02]  /*0110*/  UTMACCTL.PF [UR4] ;  /* 0x00000000040079b9 */ /* 0x0001e40008040000 */
[----:B0-----:R-:W-:Y:S01]  /*0120*/  NOP ;  /* 0x0000000000007918 */ /* 0x001fe20000000000 */
.L_x_1:
[----:B------:R-:W-:Y:S05]  /*0130*/  BSYNC B0 ;  /* 0x0000000000007941 */ /* 0x000fea0003800000 */
.L_x_0:
[----:B------:R-:W0:Y:S01]  /*0140*/  SHFL.IDX PT, R9, R0, RZ, 0x1f ;  /* 0x00001fff00097589 */ /* 0x000e2200000e0000 */
[----:B------:R-:W-:Y:S02]  /*0150*/  SHF.R.S32.HI R3, RZ, 0x1f, R4 ;  /* 0x0000001fff037819 */ /* 0x000fe40000011404 */
[----:B0-----:R-:W-:-:S13]  /*0160*/  ISETP.NE.AND P0, PT, R9, RZ, PT ;  /* 0x000000ff0900720c */ /* 0x001fda0003f05270 */
[----:B------:R-:W-:Y:S05]  /*0170*/  @P0 BRA `(.L_x_2) ;  /* 0x00000000008c0947 */ /* 0x000fea0003800000 */
[----:B------:R-:W-:Y:S01]  /*0180*/  ELECT P0, URZ, PT ;  /* 0x00000000003f782f */ /* 0x000fe20003800000 */
[----:B------:R-:W-:-:S12]  /*0190*/  BSSY B0, `(.L_x_2) ;  /* 0x0000021000007945 */ /* 0x000fd80003800000 */
[----:B------:R-:W-:Y:S05]  /*01a0*/  @!P0 BRA `(.L_x_3) ;  /* 0x00000000007c8947 */ /* 0x000fea0003800000 */
[----:B------:R-:W0:Y:S01]  /*01b0*/  S2UR UR8, SR_CgaCtaId ;  /* 0x00000000000879c3 */ /* 0x000e220000008800 */
[----:B------:R-:W-:Y:S01]  /*01c0*/  UMOV UR4, 0x400 ;  /* 0x0000040000047882 */ /* 0x000fe20000000000 */
[----:B------:R-:W-:Y:S01]  /*01d0*/  UMOV UR5, 0x1 ;  /* 0x0000000100057882 */ /* 0x000fe20000000000 */
[----:B------:R-:W-:Y:S02]  /*01e0*/  UMOV UR6, 0x2 ;  /* 0x0000000200067882 */ /* 0x000fe40000000000 */
[----:B------:R-:W-:-:S04]  /*01f0*/  UIADD3 UR6, -UR6, 0x100000, URZ ;  /* 0x0010000006067890 */ /* 0x000fc8000fffe13f */
[----:B------:R-:W-:Y:S02]  /*0200*/  USHF.L.U32 UR7, UR6, 0xb, URZ ;  /* 0x0000000b06077899 */ /* 0x000fe4000800063f */
[----:B------:R-:W-:Y:S02]  /*0210*/  USHF.L.U32 UR6, UR6, 0x1, URZ ;  /* 0x0000000106067899 */ /* 0x000fe4000800063f */
[----:B0-----:R-:W-:Y:S02]  /*0220*/  ULEA UR8, UR8, UR4, 0x18 ;  /* 0x0000000408087291 */ /* 0x001fe4000f8ec03f */
[----:B------:R-:W-:-:S04]  /*0230*/  UIADD3 UR4, -UR5, 0x100000, URZ ;  /* 0x0010000005047890 */ /* 0x000fc8000fffe13f */
[----:B------:R-:W-:Y:S02]  /*0240*/  USHF.L.U32 UR5, UR4, 0xb, URZ ;  /* 0x0000000b04057899 */ /* 0x000fe4000800063f */
[----:B------:R-:W-:Y:S01]  /*0250*/  USHF.L.U32 UR4, UR4, 0x1, URZ ;  /* 0x0000000104047899 */ /* 0x000fe2000800063f */
[----:B------:R-:W0:Y:S11]  /*0260*/  FENCE.VIEW.ASYNC.S ;  /* 0x00000000000073c6 */ /* 0x000e360000000000 */
[----:B0-----:R0:W1:Y:S01]  /*0270*/  SYNCS.EXCH.64 URZ, [UR8], UR4 ;  /* 0x00000004083f75b2 */ /* 0x0010620008000100 */
[----:B------:R0:W2:Y:S01]  /*0280*/  SYNCS.EXCH.64 URZ, [UR8+0x48], UR6 ;  /* 0x00004806083f75b2 */ /* 0x0000a20008000100 */
[----:B------:R0:W3:Y:S01]  /*0290*/  SYNCS.EXCH.64 URZ, [UR8+0x8], UR4 ;  /* 0x00000804083f75b2 */ /* 0x0000e20008000100 */
[----:B------:R0:W4:Y:S01]  /*02a0*/  SYNCS.EXCH.64 URZ, [UR8+0x50], UR6 ;  /* 0x00005006083f75b2 */ /* 0x0001220008000100 */
[----:B------:R0:W0:Y:S01]  /*02b0*/  SYNCS.EXCH.64 URZ, [UR8+0x10], UR4 ;  /* 0x00001004083f75b2 */ /* 0x0000220008000100 */
        /* <DEDUP_REMOVED lines=13> */
[----:B------:R-:W-:Y:S01]  /*0390*/  NOP ;  /* 0x0000000000007918 */ /* 0x000fe20000000000 */
.L_x_3:
[----:B0-----:R-:W-:Y:S05]  /*03a0*/  BSYNC B0 ;  /* 0x0000000000007941 */ /* 0x001fea0003800000 */
.L_x_2:
[----:B------:R-:W0:Y:S01]  /*03b0*/  SHFL.IDX PT, R12, R0, RZ, 0x1f ;  /* 0x00001fff000c7589 */ /* 0x000e2200000e0000 */
[----:B------:R-:W-:Y:S01]  /*03c0*/  LEA.HI R3, R3, R4, RZ, 0x7 ;  /* 0x0000000403037211 */ /* 0x000fe200078f38ff */
[----:B------:R-:W5:Y:S01]  /*03d0*/  S2UR UR12, SR_CTAID.X ;  /* 0x00000000000c79c3 */ /* 0x000f620000002500 */
[----:B------:R-:W-:Y:S01]  /*03e0*/  ELECT P0, URZ, PT ;  /* 0x00000000003f782f */ /* 0x000fe20003800000 */
[----:B------:R1:W2:Y:S01]  /*03f0*/  SHFL.IDX PT, R11, R0, RZ, 0x1f ;  /* 0x00001fff000b7589 */ /* 0x0002a200000e0000 */
[----:B------:R-:W-:Y:S02]  /*0400*/  LOP3.LUT R3, R3, 0xffffff80, RZ, 0xc0, !PT ;  /* 0xffffff8003037812 */ /* 0x000fe400078ec0ff */
[----:B------:R-:W-:Y:S01]  /*0410*/  ELECT P1, URZ, PT ;  /* 0x00000000003f782f */ /* 0x000fe20003820000 */
[----:B------:R-:W-:Y:S01]  /*0420*/  NOP ;  /* 0x0000000000007918 */ /* 0x000fe20000000000 */
[----:B------:R-:W3:Y:S01]  /*0430*/  S2R R6, SR_CTAID.Y ;  /* 0x0000000000067919 */ /* 0x000ee20000002600 */
[----:B------:R-:W-:Y:S01]  /*0440*/  ULDC UR4, c[0x0][0x150] ;  /* 0x0000540000047ab9 */ /* 0x000fe20000000800 */
[----:B------:R-:W-:Y:S01]  /*0450*/  IMAD.IADD R5, R4, 0x1, -R3 ;  /* 0x0000000104057824 */ /* 0x000fe200078e0a03 */
[----:B------:R-:W4:Y:S01]  /*0460*/  LDC R25, c[0x0][0x148] ;  /* 0x00005200ff197b82 */ /* 0x000f220000000800 */
[----:B-1----:R-:W-:Y:S01]  /*0470*/  SHF.R.S32.HI R0, RZ, 0x1f, R9 ;  /* 0x0000001fff007819 */ /* 0x002fe20000011409 */
[----:B------:R-:W1:Y:S01]  /*0480*/  SHFL.IDX PT, R15, R7, RZ, 0x1f ;  /* 0x00001fff070f7589 */ /* 0x000e6200000e0000 */
[----:B------:R-:W-:Y:S01]  /*0490*/  UMOV UR11, 0x80 ;  /* 0x00000080000b7882 */ /* 0x000fe20000000000 */
[----:B------:R-:W-:Y:S01]  /*04a0*/  SHF.R.S32.HI R20, RZ, 0x1f, R5 ;  /* 0x0000001fff147819 */ /* 0x000fe20000011405 */
[----:B------:R-:W-:Y:S01]  /*04b0*/  NOP ;  /* 0x0000000000007918 */ /* 0x000fe20000000000 */
[----:B------:R-:W-:Y:S01]  /*04c0*/  LEA.HI R0, R0, R9, RZ, 0x2 ;  /* 0x0000000900007211 */ /* 0x000fe200078f10ff */
[----:B------:R-:W-:Y:S01]  /*04d0*/  VIADD R35, R8, 0xffffffff ;  /* 0xffffffff08237836 */ /* 0x000fe20000000000 */
[----:B------:R-:W-:Y:S01]  /*04e0*/  LEA.HI R3, R20, R5, RZ, 0x3 ;  /* 0x0000000514037211 */ /* 0x000fe200078f18ff */
[----:B------:R-:W1:Y:S01]  /*04f0*/  LDC R13, c[0x0][0x140] ;  /* 0x00005000ff0d7b82 */ /* 0x000e620000000800 */
[----:B------:R-:W-:-:S02]  /*0500*/  LOP3.LUT R0, R0, 0x3ffffffc, RZ, 0xc0, !PT ;  /* 0x3ffffffc00007812 */ /* 0x000fc400078ec0ff */
[--C-:B------:R-:W-:Y:S02]  /*0510*/  SHF.R.S32.HI R10, RZ, 0x3, R3.reuse ;  /* 0x00000003ff0a7819 */ /* 0x100fe40000011403 */
[----:B------:R-:W-:Y:S01]  /*0520*/  SHF.R.S32.HI R3, RZ, 0x1f, R3 ;  /* 0x0000001fff037819 */ /* 0x000fe20000011403 */
[----:B------:R-:W-:Y:S01]  /*0530*/  IMAD.IADD R0, R9, 0x1, -R0 ;  /* 0x0000000109007824 */ /* 0x000fe200078e0a00 */
[----:B0-----:R-:W-:Y:S02]  /*0540*/  ISETP.NE.OR P0, PT, R12, RZ, !P0 ;  /* 0x000000ff0c00720c */ /* 0x001fe40004705670 */
[----:B------:R-:W-:Y:S01]  /*0550*/  LEA.HI R3, R3, R10, RZ, 0x2 ;  /* 0x0000000a03037211 */ /* 0x000fe200078f10ff */
[----:B------:R-:W0:Y:S01]  /*0560*/  LDC R12, c[0x0][0x144] ;  /* 0x00005100ff0c7b82 */ /* 0x000e220000000800 */
[----:B--2---:R-:W-:Y:S02]  /*0570*/  ISETP.NE.OR P1, PT, R11, RZ, !P1 ;  /* 0x000000ff0b00720c */ /* 0x004fe40004f25670 */
[----:B------:R-:W-:-:S02]  /*0580*/  LOP3.LUT R11, R3, 0xfffffffc, RZ, 0xc0, !PT ;  /* 0xfffffffc030b7812 */ /* 0x000fc400078ec0ff */
[----:B------:R-:W-:Y:S02]  /*0590*/  SHF.R.S32.HI R3, RZ, 0x1f, R2 ;  /* 0x0000001fff037819 */ /* 0x000fe40000011402 */
[----:B------:R-:W-:Y:S01]  /*05a0*/  ISETP.GE.U32.AND P5, PT, R35, 0x2, PT ;  /* 0x000000022300780c */ /* 0x000fe20003fa6070 */
[----:B------:R-:W-:Y:S01]  /*05b0*/  IMAD.IADD R11, R10, 0x1, -R11 ;  /* 0x000000010a0b7824 */ /* 0x000fe200078e0a0b */
[----:B-----5:R-:W-:Y:S01]  /*05c0*/  I2FP.F32.U32 R10, UR12 ;  /* 0x0000000c000a7c45 */ /* 0x020fe20008201000 */
[----:B------:R-:W-:Y:S01]  /*05d0*/  VOTEU.ALL UP0, P0 ;  /* 0x00000000003f7886 */ /* 0x000fe20000000000 */
[----:B---3--:R-:W-:Y:S01]  /*05e0*/  I2FP.F32.U32 R9, R6 ;  /* 0x0000000600097245 */ /* 0x008fe20000201000 */
[----:B------:R-:W-:Y:S01]  /*05f0*/  IMAD R0, R0, 0x4, R11 ;  /* 0x0000000400007824 */ /* 0x000fe200078e020b */
[----:B------:R-:W-:Y:S01]  /*0600*/  LEA.HI R3, R3, R2, RZ, 0x2 ;  /* 0x0000000203037211 */ /* 0x000fe200078f10ff */
[----:B------:R-:W-:Y:S01]  /*0610*/  VOTEU.ALL UP1, P1 ;  /* 0x00000000003f7886 */ /* 0x000fe20000820000 */
[----:B------:R-:W-:Y:S01]  /*0620*/  FMUL R10, R10, UR4 ;  /* 0x000000040a0a7c20 */ /* 0x000fe20008400000 */
[----:B------:R-:W2:Y:S01]  /*0630*/  @!UP0 S2UR UR7, SR_CgaCtaId ;  /* 0x00000000000789c3 */ /* 0x000ea20000008800 */
[----:B------:R-:W-:Y:S01]  /*0640*/  ULDC UR4, c[0x0][0x154] ;  /* 0x0000550000047ab9 */ /* 0x000fe20000000800 */
[----:B------:R-:W-:Y:S01]  /*0650*/  LOP3.LUT R3, R3, 0xfffffffc, RZ, 0xc0, !PT ;  /* 0xfffffffc03037812 */ /* 0x000fe200078ec0ff */
[----:B------:R-:W-:Y:S01]  /*0660*/  FMUL R9, R9, UR4 ;  /* 0x0000000409097c20 */ /* 0x000fe20008400000 */
[----:B------:R-:W-:Y:S01]  /*0670*/  UMOV UR4, 0x20 ;  /* 0x0000002000047882 */ /* 0x000fe20000000000 */
[----:B------:R-:W3:Y:S01]  /*0680*/  F2I.U32.TRUNC.NTZ R10, R10 ;  /* 0x0000000a000a7305 */ /* 0x000ee2000020f000 */
[----:B------:R-:W-:Y:S01]  /*0690*/  @!UP0 UMOV UR6, 0x400 ;  /* 0x0000040000068882 */ /* 0x000fe20000000000 */
[----:B------:R-:W-:Y:S01]  /*06a0*/  IMAD.IADD R14, R2, 0x1, -R3 ;  /* 0x00000001020e7824 */ /* 0x000fe200078e0a03 */
[----:B------:R-:W5:Y:S01]  /*06b0*/  @!UP1 S2UR UR10, SR_CgaCtaId ;  /* 0x00000000000a99c3 */ /* 0x000f620000008800 */
[----:B------:R-:W-:Y:S01]  /*06c0*/  IMAD.SHL.U32 R3, R0, 0x4, RZ ;  /* 0x0000000400037824 */ /* 0x000fe200078e00ff */
[----:B------:R-:W-:-:S04]  /*06d0*/  @!UP0 UIADD3 UR4, -UR4, 0x100000, URZ ;  /* 0x0010000004048890 */ /* 0x000fc8000fffe13f */
[----:B------:R-:W-:Y:S02]  /*06e0*/  @!UP0 USHF.L.U32 UR5, UR4, 0xb, URZ ;  /* 0x0000000b04058899 */ /* 0x000fe4000800063f */
[----:B------:R-:W-:Y:S01]  /*06f0*/  @!UP0 USHF.L.U32 UR4, UR4, 0x1, URZ ;  /* 0x0000000104048899 */ /* 0x000fe2000800063f */
[----:B-1----:R-:W-:Y:S01]  /*0700*/  ISETP.EQ.U32.AND P3, PT, R13, 0x1, PT ;  /* 0x000000010d00780c */ /* 0x002fe20003f62070 */
[----:B------:R-:W-:Y:S01]  /*0710*/  @!UP1 UMOV UR9, 0x400 ;  /* 0x0000040000099882 */ /* 0x000fe20000000000 */
[----:B------:R-:W1:Y:S01]  /*0720*/  F2I.U32.TRUNC.NTZ R9, R9 ;  /* 0x0000000900097305 */ /* 0x000e62000020f000 */
[----:B------:R-:W-:Y:S01]  /*0730*/  LOP3.LUT R88, R0, 0xc, R3, 0x78, !PT ;  /* 0x0000000c00587812 */ /* 0x000fe200078e7803 */
[----:B------:R-:W-:Y:S01]  /*0740*/  VOTEU.ALL UP2, P1 ;  /* 0x00000000003f7886 */ /* 0x000fe20000840000 */
[----:B------:R-:W-:Y:S01]  /*0750*/  VOTEU.ALL UP3, P1 ;  /* 0x00000000003f7886 */ /* 0x000fe20000860000 */
[----:B------:R-:W-:Y:S01]  /*0760*/  VOTEU.ALL UP4, P1 ;  /* 0x00000000003f7886 */ /* 0x000fe20000880000 */
[----:B------:R-:W-:Y:S01]  /*0770*/  VOTEU.ALL UP5, P1 ;  /* 0x00000000003f7886 */ /* 0x000fe200008a0000 */
[----:B------:R-:W-:Y:S01]  /*0780*/  ISETP.NE.AND P1, PT, R14, 0x3, PT ;  /* 0x000000030e00780c */ /* 0x000fe20003f25270 */
[----:B---3--:R-:W-:Y:S01]  /*0790*/  IMAD.MOV R21, RZ, RZ, -R10 ;  /* 0x000000ffff157224 */ /* 0x008fe200078e0a0a */
[----:B------:R-:W-:-:S02]  /*07a0*/  R2UR UR43, R15 ;  /* 0x000000000f2b72ca */ /* 0x000fc400000e0000 */
[----:B------:R-:W-:Y:S01]  /*07b0*/  ISETP.EQ.OR P1, PT, R14, RZ, !P1 ;  /* 0x000000ff0e00720c */ /* 0x000fe20004f22670 */
[----:B--2---:R-:W-:Y:S01]  /*07c0*/  @!UP0 ULEA UR8, UR7, UR6, 0x18 ;  /* 0x0000000607088291 */ /* 0x004fe2000f8ec03f */
[----:B0-----:R-:W-:Y:S01]  /*07d0*/  IMAD R21, R12, R21, UR12 ;  /* 0x0000000c0c157e24 */ /* 0x001fe2000f8e0215 */
[----:B------:R-:W-:-:S04]  /*07e0*/  @!UP1 UIADD3 UR6, -UR11, 0x100000, URZ ;  /* 0x001000000b069890 */ /* 0x000fc8000fffe13f */
[----:B------:R-:W-:Y:S02]  /*07f0*/  @!UP1 USHF.L.U32 UR7, UR6, 0xb, URZ ;  /* 0x0000000b06079899 */ /* 0x000fe4000800063f */
[----:B------:R-:W-:Y:S01]  /*0800*/  @!UP1 USHF.L.U32 UR6, UR6, 0x1, URZ ;  /* 0x0000000106069899 */ /* 0x000fe2000800063f */
[C---:B------:R-:W-:Y:S01]  /*0810*/  ISETP.EQ.AND P1, PT, R8.reuse, RZ, P1 ;  /* 0x000000ff0800720c */ /* 0x040fe20000f22270 */
[----:B-1----:R-:W-:Y:S01]  /*0820*/  IMAD.MOV R24, RZ, RZ, -R9 ;  /* 0x000000ffff187224 */ /* 0x002fe200078e0a09 */
[----:B------:R-:W-:Y:S01]  /*0830*/  VOTEU.ALL UP0, P0 ;  /* 0x00000000003f7886 */ /* 0x000fe20000000000 */
[----:B------:R-:W-:Y:S01]  /*0840*/  ISETP.NE.AND P2, PT, R8, RZ, PT ;  /* 0x000000ff0800720c */ /* 0x000fe20003f45270 */
[----:B-----5:R-:W-:Y:S01]  /*0850*/  @!UP1 ULEA UR9, UR10, UR9, 0x18 ;  /* 0x000000090a099291 */ /* 0x020fe2000f8ec03f */
[----:B----4-:R-:W-:Y:S01]  /*0860*/  IMAD R3, R25, R24, R6 ;  /* 0x0000001819037224 */ /* 0x010fe200078e0206 */
[----:B------:R-:W-:Y:S01]  /*0870*/  VOTEU.ALL UP1, P0 ;  /* 0x00000000003f7886 */ /* 0x000fe20000020000 */
[----:B------:R-:W-:Y:S01]  /*0880*/  LOP3.LUT P0, RZ, R5, 0x7, RZ, 0xc0, !PT ;  /* 0x0000000705ff7812 */ /* 0x000fe2000780c0ff */
[----:B------:R-:W0:Y:S02]  /*0890*/  FENCE.VIEW.ASYNC.S ;  /* 0x00000000000073c6 */ /* 0x000e240000000000 */
[----:B0-----:R0:W1:Y:S01]  /*08a0*/  @!UP0 SYNCS.EXCH.64 URZ, [UR8+0xc0], UR4 ;  /* 0x0000c004083f85b2 */ /* 0x0010620008000100 */
[----:B------:R-:W-:-:S02]  /*08b0*/  SEL R23, RZ, 0x1, !P1 ;  /* 0x00000001ff177807 */ /* 0x000fc40004800000 */
[----:B------:R-:W-:Y:S02]  /*08c0*/  ISETP.NE.AND P4, PT, R3, R88, PT ;  /* 0x000000580300720c */ /* 0x000fe40003f85270 */
[----:B------:R-:W-:Y:S02]  /*08d0*/  ISETP.LT.U32.AND P0, PT, R88, 0x2, !P0 ;  /* 0x000000025800780c */ /* 0x000fe40004701070 */
[----:B------:R-:W-:Y:S02]  /*08e0*/  ISETP.EQ.OR P4, PT, R21, RZ, !P4 ;  /* 0x000000ff1500720c */ /* 0x000fe40006782670 */
[----:B------:R-:W-:Y:S02]  /*08f0*/  SEL R23, R23, 0x2, P5 ;  /* 0x0000000217177807 */ /* 0x000fe40002800000 */
[----:B------:R-:W-:-:S04]  /*0900*/  PLOP3.LUT P0, PT, P0, P4, PT, 0x80, 0x0 ;  /* 0x000000000000781c */ /* 0x000fc80000709070 */
[----:B------:R-:W-:Y:S01]  /*0910*/  P2R R103, PR, RZ, 0x1 ;  /* 0x00000001ff677803 */ /* 0x000fe20000000000 */
[----:B------:R0:W2:Y:S01]  /*0920*/  @!UP1 SYNCS.EXCH.64 URZ, [UR8+0xc8], UR4 ;  /* 0x0000c804083f95b2 */ /* 0x0000a20008000100 */
[----:B------:R-:W-:Y:S01]  /*0930*/  NOP ;  /* 0x0000000000007918 */ /* 0x000fe20000000000 */
[----:B------:R0:W3:Y:S01]  /*0940*/  @!UP2 SYNCS.EXCH.64 URZ, [UR9+0xa0], UR6 ;  /* 0x0000a006093fa5b2 */ /* 0x0000e20008000100 */
[----:B------:R0:W4:Y:S01]  /*0950*/  @!UP3 SYNCS.EXCH.64 URZ, [UR9+0xa8], UR6 ;  /* 0x0000a806093fb5b2 */ /* 0x0001220008000100 */
[----:B------:R0:W0:Y:S01]  /*0960*/  @!UP4 SYNCS.EXCH.64 URZ, [UR9+0xb0], UR6 ;  /* 0x0000b006093fc5b2 */ /* 0x0000220008000100 */
[----:B------:R0:W0:Y:S01]  /*0970*/  @!UP5 SYNCS.EXCH.64 URZ, [UR9+0xb8], UR6 ;  /* 0x0000b806093fd5b2 */ /* 0x0000220008000100 */
[----:B------:R-:W-:Y:S01]  /*0980*/  NOP ;  /* 0x0000000000007918 */ /* 0x000fe20000000000 */
[----:B------:R-:W-:Y:S05]  /*0990*/  @!P3 BRA `(.L_x_4) ;  /* 0x000000000008b947 */ /* 0x000fea0003800000 */
[----:B01234-:R-:W-:Y:S01]  /*09a0*/  UCGABAR_ARV ;  /* 0x00000000000079c7 */ /* 0x01ffe20008000000 */
[----:B------:R-:W-:Y:S05]  /*09b0*/  BRA `(.L_x_5) ;  /* 0x0000000000047947 */ /* 0x000fea0003800000 */
.L_x_4:
[----:B01234-:R-:W-:Y:S01]  /*09c0*/  NOP ;  /* 0x0000000000007918 */ /* 0x01ffe20000000000 */
.L_x_5:
[----:B------:R-:W-:Y:S01]  /*09d0*/  ULDC.64 UR4, c[0x0][0x598] ;  /* 0x0001660000047ab9 */ /* 0x000fe20000000a00 */
[----:B------:R-:W-:Y:S01]  /*09e0*/  ULDC.64 UR36, c[0x0][0x208] ;  /* 0x0000820000247ab9 */ /* 0x000fe20000000a00 */
[----:B------:R-:W-:-:S04]  /*09f0*/  ISETP.NE.U32.AND P0, PT, RZ, UR4, PT ;  /* 0x00000004ff007c0c */ /* 0x000fc8000bf05070 */
[----:B------:R-:W-:-:S13]  /*0a00*/  ISETP.NE.AND.EX P0, PT, RZ, UR5, PT, P0 ;  /* 0x00000005ff007c0c */ /* 0x000fda000bf05300 */
[----:B------:R-:W-:Y:S05]  /*0a10*/  @!P0 BRA `(.L_x_6) ;  /* 0x00000000001c8947 */ /* 0x000fea0003800000 */
[----:B------:R-:W0:Y:S02]  /*0a20*/  LDC.64 R2, c[0x0][0x598] ;  /* 0x00016600ff027b82 */ /* 0x000e240000000a00 */
[----:B0-----:R-:W2:Y:S02]  /*0a30*/  LDG.E.64 R2, desc[UR36][R2.64] ;  /* 0x0000002402027981 */ /* 0x001ea4000c1e1b00 */
[----:B--2---:R-:W-:-:S04]  /*0a40*/  ISETP.NE.U32.AND P0, PT, R2, RZ, PT ;  /* 0x000000ff0200720c */ /* 0x004fc80003f05070 */
[----:B------:R-:W-:-:S13]  /*0a50*/  ISETP.NE.AND.EX P0, PT, R3, RZ, PT, P0 ;  /* 0x000000ff0300720c */ /* 0x000fda0003f05300 */
[----:B------:R-:W-:Y:S05]  /*0a60*/  @!P0 BRA `(.L_x_6) ;  /* 0x0000000000088947 */ /* 0x000fea0003800000 */
[----:B------:R0:W5:Y:S01]  /*0a70*/  LD.E R89, desc[UR36][R2.64] ;  /* 0x0000002402597980 */ /* 0x000162000c101900 */
[----:B------:R-:W-:Y:S05]  /*0a80*/  BRA `(.L_x_7) ;  /* 0x0000000000247947 */ /* 0x000fea0003800000 */
.L_x_6:
[----:B------:R-:W-:Y:S02]  /*0a90*/  ULDC.64 UR4, c[0x0][0x588] ;  /* 0x0001620000047ab9 */ /* 0x000fe40000000a00 */
[----:B------:R-:W-:-:S04]  /*0aa0*/  ISETP.NE.U32.AND P0, PT, RZ, UR4, PT ;  /* 0x00000004ff007c0c */ /* 0x000fc8000bf05070 */
[----:B------:R-:W-:-:S13]  /*0ab0*/  ISETP.NE.AND.EX P0, PT, RZ, UR5, PT, P0 ;  /* 0x00000005ff007c0c */ /* 0x000fda000bf05300 */
[----:B------:R-:W-:Y:S05]  /*0ac0*/  @!P0 BRA `(.L_x_8) ;  /* 0x00000000000c8947 */ /* 0x000fea0003800000 */
[----:B------:R-:W0:Y:S02]  /*0ad0*/  LDC.64 R2, c[0x0][0x588] ;  /* 0x00016200ff027b82 */ /* 0x000e240000000a00 */
[----:B0-----:R1:W5:Y:S01]  /*0ae0*/  LDG.E R89, desc[UR36][R2.64] ;  /* 0x0000002402597981 */ /* 0x001362000c1e1900 */
[----:B------:R-:W-:Y:S05]  /*0af0*/  BRA `(.L_x_7) ;  /* 0x0000000000087947 */ /* 0x000fea0003800000 */
.L_x_8:
[----:B------:R-:W-:Y:S02]  /*0b00*/  ULDC UR4, c[0x0][0x580] ;  /* 0x0001600000047ab9 */ /* 0x000fe40000000800 */
[----:B------:R-:W-:-:S07]  /*0b10*/  IMAD.U32 R89, RZ, RZ, UR4 ;  /* 0x00000004ff597e24 */ /* 0x000fce000f8e00ff */
.L_x_7:
[----:B------:R-:W-:Y:S02]  /*0b20*/  ULDC.64 UR4, c[0x0][0x5a0] ;  /* 0x0001680000047ab9 */ /* 0x000fe40000000a00 */
[----:B------:R-:W-:-:S04]  /*0b30*/  ISETP.NE.U32.AND P0, PT, RZ, UR4, PT ;  /* 0x00000004ff007c0c */ /* 0x000fc8000bf05070 */
[----:B------:R-:W-:-:S13]  /*0b40*/  ISETP.NE.AND.EX P0, PT, RZ, UR5, PT, P0 ;  /* 0x00000005ff007c0c */ /* 0x000fda000bf05300 */
[----:B------:R-:W-:Y:S05]  /*0b50*/  @!P0 BRA `(.L_x_9) ;  /* 0x00000000001c8947 */ /* 0x000fea0003800000 */
[----:B01----:R-:W0:Y:S02]  /*0b60*/  LDC.64 R2, c[0x0][0x5a0] ;  /* 0x00016800ff027b82 */ /* 0x003e240000000a00 */
[----:B0-----:R-:W2:Y:S02]  /*0b70*/  LDG.E.64 R2, desc[UR36][R2.64] ;  /* 0x0000002402027981 */ /* 0x001ea4000c1e1b00 */
[----:B--2---:R-:W-:-:S04]  /*0b80*/  ISETP.NE.U32.AND P0, PT, R2, RZ, PT ;  /* 0x000000ff0200720c */ /* 0x004fc80003f05070 */
[----:B------:R-:W-:-:S13]  /*0b90*/  ISETP.NE.AND.EX P0, PT, R3, RZ, PT, P0 ;  /* 0x000000ff0300720c */ /* 0x000fda0003f05300 */
[----:B------:R-:W-:Y:S05]  /*0ba0*/  @!P0 BRA `(.L_x_9) ;  /* 0x0000000000088947 */ /* 0x000fea0003800000 */
[----:B------:R0:W5:Y:S01]  /*0bb0*/  LD.E R90, desc[UR36][R2.64] ;  /* 0x00000024025a7980 */ /* 0x000162000c101900 */
[----:B------:R-:W-:Y:S05]  /*0bc0*/  BRA `(.L_x_10) ;  /* 0x0000000000247947 */ /* 0x000fea0003800000 */
.L_x_9:
[----:B------:R-:W-:Y:S02]  /*0bd0*/  ULDC.64 UR4, c[0x0][0x590] ;  /* 0x0001640000047ab9 */ /* 0x000fe40000000a00 */
[----:B------:R-:W-:-:S04]  /*0be0*/  ISETP.NE.U32.AND P0, PT, RZ, UR4, PT ;  /* 0x00000004ff007c0c */ /* 0x000fc8000bf05070 */
[----:B------:R-:W-:-:S13]  /*0bf0*/  ISETP.NE.AND.EX P0, PT, RZ, UR5, PT, P0 ;  /* 0x00000005ff007c0c */ /* 0x000fda000bf05300 */
[----:B------:R-:W-:Y:S05]  /*0c00*/  @!P0 BRA `(.L_x_11) ;  /* 0x00000000000c8947 */ /* 0x000fea0003800000 */
[----:B------:R-:W2:Y:S02]  /*0c10*/  LDC.64 R90, c[0x0][0x590] ;  /* 0x00016400ff5a7b82 */ /* 0x000ea40000000a00 */
[----:B--2---:R2:W5:Y:S01]  /*0c20*/  LDG.E R90, desc[UR36][R90.64] ;  /* 0x000000245a5a7981 */ /* 0x004562000c1e1900 */
[----:B------:R-:W-:Y:S05]  /*0c30*/  BRA `(.L_x_10) ;  /* 0x0000000000087947 */ /* 0x000fea0003800000 */
.L_x_11:
[----:B------:R-:W-:Y:S02]  /*0c40*/  ULDC UR4, c[0x0][0x584] ;  /* 0x0001610000047ab9 */ /* 0x000fe40000000800 */
[----:B------:R-:W-:-:S07]  /*0c50*/  IMAD.U32 R90, RZ, RZ, UR4 ;  /* 0x00000004ff5a7e24 */ /* 0x000fce000f8e00ff */
.L_x_10:
[----:B01----:R-:W0:Y:S01]  /*0c60*/  LDC R2, c[0x0][0x65c] ;  /* 0x00019700ff027b82 */ /* 0x003e220000000800 */
[----:B------:R-:W-:Y:S01]  /*0c70*/  ULDC UR6, c[0x0][0x28c] ;  /* 0x0000a30000067ab9 */ /* 0x000fe20000000800 */
[----:B------:R-:W-:Y:S01]  /*0c80*/  ISETP.NE.AND P0, PT, R8, 0x2, PT ;  /* 0x000000020800780c */ /* 0x000fe20003f05270 */
[----:B------:R-:W-:Y:S01]  /*0c90*/  UIADD3 UR6, UR6, 0x3f, URZ ;  /* 0x0000003f06067890 */ /* 0x000fe2000fffe03f */
[----:B------:R-:W-:Y:S01]  /*0ca0*/  IMAD.U32 R8, RZ, RZ, UR12 ;  /* 0x0000000cff087e24 */ /* 0x000fe2000f8e00ff */
[----:B------:R-:W-:Y:S01]  /*0cb0*/  UMOV UR38, URZ ;  /* 0x0000003f00267c82 */ /* 0x000fe20008000000 */
[----:B------:R-:W-:Y:S01]  /*0cc0*/  UMOV UR39, URZ ;  /* 0x0000003f00277c82 */ /* 0x000fe20008000000 */
[----:B------:R-:W-:Y:S01]  /*0cd0*/  USHF.R.S32.HI UR7, URZ, 0x1f, UR6 ;  /* 0x0000001f3f077899 */ /* 0x000fe20008011406 */
[----:B------:R-:W-:-:S03]  /*0ce0*/  ULDC.64 UR8, c[0x0][0x650] ;  /* 0x0001940000087ab9 */ /* 0x000fc60000000a00 */
[----:B------:R-:W-:-:S04]  /*0cf0*/  ULEA.HI UR7, UR7, UR6, URZ, 0x6 ;  /* 0x0000000607077291 */ /* 0x000fc8000f8f303f */
[----:B------:R-:W-:Y:S01]  /*0d00*/  USHF.R.S32.HI UR40, URZ, 0x6, UR7 ;  /* 0x000000063f287899 */ /* 0x000fe20008011407 */
[----:B0-----:R-:W-:-:S13]  /*0d10*/  ISETP.NE.AND P1, PT, R2, 0x1, PT ;  /* 0x000000010200780c */ /* 0x001fda0003f25270 */
[----:B------:R-:W0:Y:S01]  /*0d20*/  @P1 LDC R17, c[0x0][0x10] ;  /* 0x00000400ff111b82 */ /* 0x000e220000000800 */
[----:B------:R-:W-:Y:S02]  /*0d30*/  @P1 IMAD.MOV.U32 R7, RZ, RZ, RZ ;  /* 0x000000ffff071224 */ /* 0x000fe400078e00ff */
[----:B------:R-:W-:-:S05]  /*0d40*/  @P1 IMAD.MOV.U32 R9, RZ, RZ, RZ ;  /* 0x000000ffff091224 */ /* 0x000fca00078e00ff */
[----:B------:R-:W1:Y:S01]  /*0d50*/  @!P1 LDC R3, c[0x0][0xc] ;  /* 0x00000300ff039b82 */ /* 0x000e620000000800 */
[----:B------:R-:W-:Y:S01]  /*0d60*/  ULDC UR4, c[0x0][0xc] ;  /* 0x0000030000047ab9 */ /* 0x000fe20000000800 */
[----:B------:R-:W-:Y:S02]  /*0d70*/  ULDC UR5, c[0x0][0x10] ;  /* 0x0000040000057ab9 */ /* 0x000fe40000000800 */
[----:B------:R-:W-:-:S04]  /*0d80*/  UIMAD.WIDE.U32 UR4, UR4, UR5, URZ ;  /* 0x00000005040472a5 */ /* 0x000fc8000f8e003f */
[----:B------:R-:W3:Y:S01]  /*0d90*/  LDC R0, c[0x0][0x14] ;  /* 0x00000500ff007b82 */ /* 0x000ee20000000800 */
[----:B0-----:R-:W-:-:S04]  /*0da0*/  @P1 IMAD.WIDE.U32 R16, R17, UR12, R6 ;  /* 0x0000000c11101c25 */ /* 0x001fc8000f8e0006 */
[----:B------:R-:W-:Y:S02]  /*0db0*/  @P1 IMAD.IADD R17, R17, 0x1, R9 ;  /* 0x0000000111111824 */ /* 0x000fe400078e0209 */
[----:B------:R-:W-:Y:S02]  /*0dc0*/  IMAD.MOV.U32 R9, RZ, RZ, RZ ;  /* 0x000000ffff097224 */ /* 0x000fe400078e00ff */
[----:B-1----:R-:W-:-:S04]  /*0dd0*/  @!P1 IMAD.WIDE.U32 R8, R6, R3, R8 ;  /* 0x0000000306089225 */ /* 0x002fc800078e0008 */
[----:B------:R-:W-:Y:S02]  /*0de0*/  @!P1 IMAD.MOV.U32 R16, RZ, RZ, R8 ;  /* 0x000000ffff109224 */ /* 0x000fe400078e0008 */
[----:B---3--:R-:W-:-:S04]  /*0df0*/  IMAD.WIDE.U32 R10, R0, UR4, RZ ;  /* 0x00000004000a7c25 */ /* 0x008fc8000f8e00ff */
[----:B------:R-:W-:Y:S01]  /*0e00*/  IMAD R3, R0, UR5, RZ ;  /* 0x0000000500037c24 */ /* 0x000fe2000f8e02ff */
[----:B------:R0:W-:Y:S01]  /*0e10*/  STL.64 [R1], R10 ;  /* 0x0000000a01007387 */ /* 0x0001e20000100a00 */
[----:B------:R-:W-:Y:S02]  /*0e20*/  @!P1 IMAD.MOV.U32 R17, RZ, RZ, R9 ;  /* 0x000000ffff119224 */ /* 0x000fe400078e0009 */
[----:B------:R-:W-:Y:S01]  /*0e30*/  IMAD.IADD R0, R11, 0x1, R3 ;  /* 0x000000010b007824 */ /* 0x000fe200078e0203 */
[----:B------:R-:W-:Y:S06]  /*0e40*/  @P0 BRA `(.L_x_12) ;  /* 0x0000000000200947 */ /* 0x000fec0003800000 */
[----:B------:R-:W-:Y:S01]  /*0e50*/  UISETP.GE.U32.AND UP0, UPT, UR40, 0x9, UPT ;  /* 0x000000092800788c */ /* 0x000fe2000bf06070 */
[----:B------:R-:W-:Y:S01]  /*0e60*/  IADD3 R16, P0, R16, R10, RZ ;  /* 0x0000000a10107210 */ /* 0x000fe20007f1e0ff */
[----:B------:R-:W-:Y:S01]  /*0e70*/  UIMAD.WIDE.U32 UR4, UR40, 0x38e38e39, URZ ;  /* 0x38e38e39280478a5 */ /* 0x000fe2000f8e003f */
[----:B------:R-:W-:-:S03]  /*0e80*/  UMOV UR39, URZ ;  /* 0x0000003f00277c82 */ /* 0x000fc60008000000 */
[----:B------:R-:W-:Y:S01]  /*0e90*/  USHF.R.U32.HI UR4, URZ, 0x1, UR5 ;  /* 0x000000013f047899 */ /* 0x000fe20008011605 */
[----:B------:R-:W-:-:S03]  /*0ea0*/  IMAD.X R17, R0, 0x1, R17, P0 ;  /* 0x0000000100117824 */ /* 0x000fc600000e0611 */
[----:B------:R-:W-:Y:S02]  /*0eb0*/  UIMAD UR38, UR4, -0x9, UR40 ;  /* 0xfffffff7042678a4 */ /* 0x000fe4000f8e0228 */
[----:B------:R-:W-:-:S12]  /*0ec0*/  @UP0 ULOP3.LUT UR39, UR4, 0x1, URZ, 0xc0, !UPT ;  /* 0x0000000104270892 */ /* 0x000fd8000f8ec03f */
.L_x_12:
[----:B------:R-:W-:Y:S01]  /*0ed0*/  ISETP.GE.U32.AND P0, PT, R16, UR8, PT ;  /* 0x0000000810007c0c */ /* 0x000fe2000bf06070 */
[----:B------:R-:W-:Y:S01]  /*0ee0*/  IMAD.MOV.U32 R22, RZ, RZ, -0x1 ;  /* 0xffffffffff167424 */ /* 0x000fe200078e00ff */
[----:B------:R-:W-:Y:S01]  /*0ef0*/  PRMT R3, RZ, 0x7610, R3 ;  /* 0x00007610ff037816 */ /* 0x000fe20000000003 */
[----:B------:R-:W-:Y:S01]  /*0f00*/  IMAD.MOV.U32 R18, RZ, RZ, -0x1 ;  /* 0xffffffffff127424 */ /* 0x000fe200078e00ff */
[----:B------:R-:W-:Y:S01]  /*0f10*/  ISETP.GE.U32.AND.EX P0, PT, R17, UR9, PT, P0 ;  /* 0x0000000911007c0c */ /* 0x000fe2000bf06100 */
[----:B------:R-:W-:-:S12]  /*0f20*/  IMAD.MOV.U32 R19, RZ, RZ, -0x1 ;  /* 0xffffffffff137424 */ /* 0x000fd800078e00ff */
[----:B------:R-:W-:Y:S05]  /*0f30*/  @P0 BRA `(.L_x_13) ;  /* 0x0000000400280947 */ /* 0x000fea0003800000 */
[----:B------:R-:W1:Y:S01]  /*0f40*/  LDC.64 R18, c[0x0][0x628] ;  /* 0x00018a00ff127b82 */ /* 0x000e620000000a00 */
[----:B------:R-:W-:Y:S02]  /*0f50*/  IMAD.MOV.U32 R8, RZ, RZ, R16 ;  /* 0x000000ffff087224 */ /* 0x000fe400078e0010 */
[----:B------:R-:W-:-:S05]  /*0f60*/  IMAD.MOV.U32 R9, RZ, RZ, R17 ;  /* 0x000000ffff097224 */ /* 0x000fca00078e0011 */
[----:B------:R-:W3:Y:S08]  /*0f70*/  LDC R22, c[0x0][0x630] ;  /* 0x00018c00ff167b82 */ /* 0x000ef00000000800 */
[----:B------:R-:W4:Y:S01]  /*0f80*/  LDC.64 R26, c[0x0][0x620] ;  /* 0x00018800ff1a7b82 */ /* 0x000f220000000a00 */
[----:B-1----:R-:W-:-:S04]  /*0f90*/  ISETP.NE.U32.AND P0, PT, R18, RZ, PT ;  /* 0x000000ff1200720c */ /* 0x002fc80003f05070 */
[----:B------:R-:W-:-:S13]  /*0fa0*/  ISETP.NE.AND.EX P0, PT, R19, RZ, PT, P0 ;  /* 0x000000ff1300720c */ /* 0x000fda0003f05300 */
[----:B---34-:R-:W-:Y:S05]  /*0fb0*/  @!P0 BRA `(.L_x_14) ;  /* 0x0000000000288947 */ /* 0x018fea0003800000 */
[----:B------:R-:W1:Y:S02]  /*0fc0*/  LDC R3, c[0x0][0x634] ;  /* 0x00018d00ff037b82 */ /* 0x000e640000000800 */
[----:B-1----:R-:W-:-:S05]  /*0fd0*/  IADD3 R3, P0, R16, R3, RZ ;  /* 0x0000000310037210 */ /* 0x002fca0007f1e0ff */
[----:B------:R-:W-:-:S04]  /*0fe0*/  IMAD.X R15, RZ, RZ, R17, P0 ;  /* 0x000000ffff0f7224 */ /* 0x000fc800000e0611 */
[----:B------:R-:W-:-:S04]  /*0ff0*/  IMAD.WIDE.U32 R8, R15, R18, RZ ;  /* 0x000000120f087225 */ /* 0x000fc800078e00ff */
[----:B0-----:R-:W-:-:S04]  /*1000*/  IMAD.WIDE.U32 R10, P0, R3, R19, R8 ;  /* 0x00000013030a7225 */ /* 0x001fc80007800008 */
[----:B------:R-:W-:-:S04]  /*1010*/  IMAD.WIDE.U32 R8, R3, R18, RZ ;  /* 0x0000001203087225 */ /* 0x000fc800078e00ff */
[----:B------:R-:W-:Y:S01]  /*1020*/  IMAD.X R13, RZ, RZ, RZ, P0 ;  /* 0x000000ffff0d7224 */ /* 0x000fe200000e06ff */
[----:B------:R-:W-:Y:S01]  /*1030*/  IADD3 RZ, P0, R9, R10, RZ ;  /* 0x0000000a09ff7210 */ /* 0x000fe20007f1e0ff */
[----:B------:R-:W-:-:S04]  /*1040*/  IMAD.MOV.U32 R12, RZ, RZ, R11 ;  /* 0x000000ffff0c7224 */ /* 0x000fc800078e000b */
[----:B------:R-:W-:-:S08]  /*1050*/  IMAD.WIDE.U32.X R8, R15, R19, R12, P0 ;  /* 0x000000130f087225 */ /* 0x000fd000000e040c */
.L_x_14:
[----:B------:R-:W1:Y:S01]  /*1060*/  LDC.64 R30, c[0x0][0x640] ;  /* 0x00019000ff1e7b82 */ /* 0x000e620000000a00 */
[-CC-:B------:R-:W-:Y:S02]  /*1070*/  SHF.R.U64 R32, R8, R22.reuse, R9.reuse ;  /* 0x0000001608207219 */ /* 0x180fe40000001209 */
[----:B------:R-:W-:Y:S02]  /*1080*/  SHF.R.U32.HI R3, RZ, R22, R9 ;  /* 0x00000016ff037219 */ /* 0x000fe40000011609 */
[----:B0-----:R-:W-:-:S03]  /*1090*/  IADD3 R11, P0, RZ, -R32, RZ ;  /* 0x80000020ff0b7210 */ /* 0x001fc60007f1e0ff */
[----:B------:R-:W0:Y:S02]  /*10a0*/  LDC R12, c[0x0][0x618] ;  /* 0x00018600ff0c7b82 */ /* 0x000e240000000800 */
[----:B------:R-:W-:Y:S02]  /*10b0*/  IMAD.X R3, RZ, RZ, ~R3, P0 ;  /* 0x000000ffff037224 */ /* 0x000fe400000e0e03 */
[----:B------:R-:W-:-:S04]  /*10c0*/  IMAD.WIDE.U32 R8, R11, R26, R16 ;  /* 0x0000001a0b087225 */ /* 0x000fc800078e0010 */
[----:B------:R-:W3:Y:S01]  /*10d0*/  LDC R22, c[0x0][0x608] ;  /* 0x00018200ff167b82 */ /* 0x000ee20000000800 */
[----:B------:R-:W-:-:S04]  /*10e0*/  IMAD R10, R3, R26, RZ ;  /* 0x0000001a030a7224 */ /* 0x000fc800078e02ff */
[----:B------:R-:W-:Y:S02]  /*10f0*/  IMAD R3, R11, R27, R10 ;  /* 0x0000001b0b037224 */ /* 0x000fe400078e020a */
[----:B------:R-:W-:Y:S01]  /*1100*/  IMAD.MOV.U32 R10, RZ, RZ, -0x1 ;  /* 0xffffffffff0a7424 */ /* 0x000fe200078e00ff */
[----:B------:R-:W4:Y:S01]  /*1110*/  LDC R29, c[0x0][0x658] ;  /* 0x00019600ff1d7b82 */ /* 0x000f220000000800 */
[----:B------:R-:W-:Y:S01]  /*1120*/  IMAD.IADD R3, R9, 0x1, R3 ;  /* 0x0000000109037824 */ /* 0x000fe200078e0203 */
[----:B-1----:R-:W-:-:S04]  /*1130*/  ISETP.NE.U32.AND P0, PT, R30, RZ, PT ;  /* 0x000000ff1e00720c */ /* 0x002fc80003f05070 */
[----:B------:R-:W-:Y:S02]  /*1140*/  ISETP.NE.AND.EX P0, PT, R31, RZ, PT, P0 ;  /* 0x000000ff1f00720c */ /* 0x000fe40003f05300 */
[----:B------:R-:W1:Y:S01]  /*1150*/  LDC R26, c[0x0][0x600] ;  /* 0x00018000ff1a7b82 */ /* 0x000e620000000800 */
[-CC-:B0-----:R-:W-:Y:S02]  /*1160*/  SHF.R.U64 R18, R8, R12.reuse, R3.reuse ;  /* 0x0000000c08127219 */ /* 0x181fe40000001203 */
[----:B------:R-:W-:-:S05]  /*1170*/  SHF.R.U32.HI R3, RZ, R12, R3 ;  /* 0x0000000cff037219 */ /* 0x000fca0000011603 */
[----:B------:R-:W0:Y:S01]  /*1180*/  LDC R27, c[0x0][0x648] ;  /* 0x00019200ff1b7b82 */ /* 0x000e220000000800 */
[-CC-:B---3--:R-:W-:Y:S02]  /*1190*/  SHF.R.U64 R34, R18, R22.reuse, R3.reuse ;  /* 0x0000001612227219 */ /* 0x188fe40000001203 */
[----:B------:R-:W-:Y:S01]  /*11a0*/  SHF.R.U32.HI R8, RZ, R22, R3 ;  /* 0x00000016ff087219 */ /* 0x000fe20000011603 */
[----:B------:R-:W-:-:S04]  /*11b0*/  IMAD.MOV.U32 R22, RZ, RZ, 0x1 ;  /* 0x00000001ff167424 */ /* 0x000fc800078e00ff */
[----:B------:R-:W3:Y:S01]  /*11c0*/  LDC R33, c[0x0][0x638] ;  /* 0x00018e00ff217b82 */ /* 0x000ee20000000800 */
[-CC-:B----4-:R-:W-:Y:S02]  /*11d0*/  SHF.R.U64 R36, R34, R29.reuse, R8.reuse ;  /* 0x0000001d22247219 */ /* 0x190fe40000001208 */
[-C--:B------:R-:W-:Y:S02]  /*11e0*/  SHF.L.U32 R3, R10, R29.reuse, RZ ;  /* 0x0000001d0a037219 */ /* 0x080fe400000006ff */
[----:B------:R-:W-:Y:S01]  /*11f0*/  SHF.R.U32.HI R9, RZ, R29, R8 ;  /* 0x0000001dff097219 */ /* 0x000fe20000011608 */
[----:B------:R-:W-:Y:S01]  /*1200*/  IMAD.MOV.U32 R8, RZ, RZ, R36 ;  /* 0x000000ffff087224 */ /* 0x000fe200078e0024 */
[----:B------:R-:W-:Y:S01]  /*1210*/  LOP3.LUT R15, RZ, R3, RZ, 0x33, !PT ;  /* 0x00000003ff0f7212 */ /* 0x000fe200078e33ff */
[----:B------:R-:W4:Y:S01]  /*1220*/  LDC R28, c[0x0][0x610] ;  /* 0x00018400ff1c7b82 */ /* 0x000f220000000800 */
[----:B------:R-:W-:Y:S05]  /*1230*/  @!P0 BRA `(.L_x_15) ;  /* 0x0000000000288947 */ /* 0x000fea0003800000 */
[----:B------:R-:W2:Y:S02]  /*1240*/  LDC R3, c[0x0][0x64c] ;  /* 0x00019300ff037b82 */ /* 0x000ea40000000800 */
[----:B--2---:R-:W-:-:S05]  /*1250*/  IADD3 R3, P0, R36, R3, RZ ;  /* 0x0000000324037210 */ /* 0x004fca0007f1e0ff */
[----:B------:R-:W-:-:S04]  /*1260*/  IMAD.X R19, RZ, RZ, R9, P0 ;  /* 0x000000ffff137224 */ /* 0x000fc800000e0609 */
[----:B------:R-:W-:-:S04]  /*1270*/  IMAD.WIDE.U32 R8, R19, R30, RZ ;  /* 0x0000001e13087225 */ /* 0x000fc800078e00ff */
[----:B------:R-:W-:-:S04]  /*1280*/  IMAD.WIDE.U32 R10, P0, R3, R31, R8 ;  /* 0x0000001f030a7225 */ /* 0x000fc80007800008 */
[----:B------:R-:W-:-:S04]  /*1290*/  IMAD.WIDE.U32 R8, R3, R30, RZ ;  /* 0x0000001e03087225 */ /* 0x000fc800078e00ff */
[----:B------:R-:W-:Y:S01]  /*12a0*/  IMAD.X R13, RZ, RZ, RZ, P0 ;  /* 0x000000ffff0d7224 */ /* 0x000fe200000e06ff */
[----:B------:R-:W-:Y:S01]  /*12b0*/  IADD3 RZ, P0, R9, R10, RZ ;  /* 0x0000000a09ff7210 */ /* 0x000fe20007f1e0ff */
[----:B------:R-:W-:-:S04]  /*12c0*/  IMAD.MOV.U32 R12, RZ, RZ, R11 ;  /* 0x000000ffff0c7224 */ /* 0x000fc800078e000b */
[----:B------:R-:W-:-:S08]  /*12d0*/  IMAD.WIDE.U32.X R8, R19, R31, R12, P0 ;  /* 0x0000001f13087225 */ /* 0x000fd000000e040c */
.L_x_15:
[----:B0-----:R-:W-:Y:S01]  /*12e0*/  SHF.R.U64 R7, R8, R27, R9 ;  /* 0x0000001b08077219 */ /* 0x001fe20000001209 */
[----:B-1----:R-:W-:Y:S01]  /*12f0*/  VIADD R9, R26, 0xffffffff ;  /* 0xffffffff1a097836 */ /* 0x002fe20000000000 */
[----:B------:R-:W-:Y:S01]  /*1300*/  SHF.L.U32 R3, R22, R29, RZ ;  /* 0x0000001d16037219 */ /* 0x000fe200000006ff */
[----:B------:R-:W-:Y:S01]  /*1310*/  @P1 IMAD R21, R25, R24, R6 ;  /* 0x0000001819151224 */ /* 0x000fe200078e0206 */
[----:B------:R-:W-:Y:S01]  /*1320*/  LOP3.LUT R8, R34, R15, RZ, 0xc0, !PT ;  /* 0x0000000f22087212 */ /* 0x000fe200078ec0ff */
[----:B------:R-:W-:Y:S02]  /*1330*/  IMAD.MOV R10, RZ, RZ, -R7 ;  /* 0x000000ffff0a7224 */ /* 0x000fe400078e0a07 */
[----:B------:R-:W-:Y:S02]  /*1340*/  IMAD.MOV.U32 R6, RZ, RZ, 0x1 ;  /* 0x00000001ff067424 */ /* 0x000fe400078e00ff */
[----:B------:R-:W-:Y:S01]  /*1350*/  IMAD R8, R3, R7, R8 ;  /* 0x0000000703087224 */ /* 0x000fe200078e0208 */
[----:B------:R-:W-:Y:S01]  /*1360*/  LOP3.LUT R7, R18, R9, RZ, 0xc0, !PT ;  /* 0x0000000912077212 */ /* 0x000fe200078ec0ff */
[----:B---3--:R-:W-:-:S02]  /*1370*/  IMAD R3, R10, R33, R36 ;  /* 0x000000210a037224 */ /* 0x008fc400078e0224 */
[----:B----4-:R-:W-:Y:S02]  /*1380*/  IMAD R22, R8, R28, R21 ;  /* 0x0000001c08167224 */ /* 0x010fe400078e0215 */
[----:B------:R-:W-:Y:S01]  /*1390*/  IMAD R7, R3, R26, R7 ;  /* 0x0000001a03077224 */ /* 0x000fe200078e0207 */
[----:B------:R-:W-:Y:S01]  /*13a0*/  PRMT R3, R6, 0x7610, R3 ;  /* 0x0000761006037816 */ /* 0x000fe20000000003 */
[----:B------:R-:W-:-:S03]  /*13b0*/  IMAD.MOV.U32 R19, RZ, RZ, R32 ;  /* 0x000000ffff137224 */ /* 0x000fc600078e0020 */
[----:B------:R-:W-:Y:S02]  /*13c0*/  SEL R18, R7, R22, !P1 ;  /* 0x0000001607127207 */ /* 0x000fe40004800000 */
[----:B------:R-:W-:-:S07]  /*13d0*/  SEL R22, R22, R7, !P1 ;  /* 0x0000000716167207 */ /* 0x000fce0004800000 */
.L_x_13:
[----:B------:R-:W-:Y:S05]  /*13e0*/  @!P3 BRA `(.L_x_16) ;  /* 0x00000000000cb947 */ /* 0x000fea0003800000 */
[----:B------:R-:W-:Y:S01]  /*13f0*/  UCGABAR_WAIT ;  /* 0x0000000000007dc7 */ /* 0x000fe20008000000 */
[----:B------:R-:W-:Y:S01]  /*1400*/  CCTL.IVALL ;  /* 0x00000000ff00798f */ /* 0x000fe20002000000 */
[----:B------:R-:W-:Y:S05]  /*1410*/  BRA `(.L_x_17) ;  /* 0x0000000000047947 */ /* 0x000fea0003800000 */
.L_x_16:
[----:B------:R-:W-:Y:S06]  /*1420*/  BAR.SYNC.DEFER_BLOCKING 0x0 ;  /* 0x0000000000007b1d */ /* 0x000fec0000010000 */
.L_x_17:
[----:B------:R-:W-:Y:S05]  /*1430*/  @!P2 BRA `(.L_x_18) ;  /* 0x00000054007ca947 */ /* 0x000fea0003800000 */
[----:B------:R-:W-:-:S13]  /*1440*/  ISETP.GT.U32.AND P0, PT, R35, 0x1, PT ;  /* 0x000000012300780c */ /* 0x000fda0003f04070 */
[----:B------:R-:W-:Y:S05]  /*1450*/  @P0 EXIT ;  /* 0x000000000000094d */ /* 0x000fea0003800000 */
.L_x_19:
[----:B------:R-:W-:-:S08]  /*1460*/  NOP ;  /* 0x0000000000007918 */ /* 0x000fd00000000000 */
[----:B------:R-:W1:Y:S02]  /*1470*/  USETMAXREG.TRY_ALLOC.CTAPOOL UP0, 0xe8 ;  /* 0x000000e8000079c8 */ /* 0x000e640008000600 */
[----:B-1----:R-:W-:-:S13]  /*1480*/  PLOP3.LUT P0, PT, PT, PT, UP0, 0x80, 0x0 ;  /* 0x000000000000781c */ /* 0x002fda0003f0f008 */
[----:B------:R-:W-:Y:S05]  /*1490*/  @!P0 BRA `(.L_x_19) ;  /* 0xfffffffc00f08947 */ /* 0x000fea000383ffff */
[----:B------:R-:W-:-:S13]  /*14a0*/  LOP3.LUT P0, RZ, R3, 0xff, RZ, 0xc0, !PT ;  /* 0x000000ff03ff7812 */ /* 0x000fda000780c0ff */
[----:B------:R-:W-:Y:S05]  /*14b0*/  @!P0 EXIT ;  /* 0x000000000000894d */ /* 0x000fea0003800000 */
[----:B------:R-:W3:Y:S01]  /*14c0*/  LDL.64 R12, [R1] ;  /* 0x00000000010c7983 */ /* 0x000ee20000100a00 */
[----:B------:R-:W1:Y:S01]  /*14d0*/  S2UR UR4, SR_CgaCtaId ;  /* 0x00000000000479c3 */ /* 0x000e620000008800 */
[CC--:B------:R-:W-:Y:S01]  /*14e0*/  LEA.HI R3, R20.reuse, R5.reuse, RZ, 0x2 ;  /* 0x0000000514037211 */ /* 0x0c0fe200078f10ff */
[----:B------:R-:W-:Y:S01]  /*14f0*/  UISETP.LT.AND UP0, UPT, UR40, 0x1, UPT ;  /* 0x000000012800788c */ /* 0x000fe2000bf01270 */
[----:B------:R-:W-:Y:S01]  /*1500*/  LEA.HI R20, R20, R5, RZ, 0x5 ;  /* 0x0000000514147211 */ /* 0x000fe200078f28ff */
[----:B------:R-:W-:Y:S01]  /*1510*/  UIADD3 UR5, UR43, -0x1, URZ ;  /* 0xffffffff2b057890 */ /* 0x000fe2000fffe03f */
[--C-:B------:R-:W-:Y:S01]  /*1520*/  SHF.R.S32.HI R92, RZ, 0x2, R3.reuse ;  /* 0x00000002ff5c7819 */ /* 0x100fe20000011403 */
[----:B------:R-:W-:Y:S01]  /*1530*/  USEL UR42, UR40, 0x1, UP0 ;  /* 0x00000001282a7887 */ /* 0x000fe20008000000 */
[----:B------:R-:W-:Y:S01]  /*1540*/  SHF.R.S32.HI R7, RZ, 0x1f, R3 ;  /* 0x0000001fff077819 */ /* 0x000fe20000011403 */
[----:B------:R-:W4:Y:S01]  /*1550*/  LDC R97, c[0x0][0x658] ;  /* 0x00019600ff617b82 */ /* 0x000f220000000800 */
[----:B------:R-:W-:Y:S01]  /*1560*/  LOP3.LUT R4, R3, 0xfffffffc, RZ, 0xc0, !PT ;  /* 0xfffffffc03047812 */ /* 0x000fe200078ec0ff */
[----:B------:R-:W-:Y:S01]  /*1570*/  UMOV UR41, 0x400 ;  /* 0x0000040000297882 */ /* 0x000fe20000000000 */
[----:B------:R-:W-:Y:S01]  /*1580*/  LEA.HI R7, R7, R92, RZ, 0x3 ;  /* 0x0000005c07077211 */ /* 0x000fe200078f18ff */
[----:B------:R-:W-:Y:S01]  /*1590*/  UISETP.NE.AND UP0, UPT, UR5, URZ, UPT ;  /* 0x0000003f0500728c */ /* 0x000fe2000bf05270 */
[----:B------:R-:W-:Y:S01]  /*15a0*/  SHF.R.S32.HI R3, RZ, 0x5, R20 ;  /* 0x00000005ff037819 */ /* 0x000fe20000011414 */
[----:B------:R-:W-:Y:S01]  /*15b0*/  IMAD.IADD R4, R5, 0x1, -R4 ;  /* 0x0000000105047824 */ /* 0x000fe200078e0a04 */
[----:B------:R-:W-:Y:S01]  /*15c0*/  LOP3.LUT R7, R7, 0xfffffff8, RZ, 0xc0, !PT ;  /* 0xfffffff807077812 */ /* 0x000fe200078ec0ff */
[----:B------:R-:W2:Y:S01]  /*15d0*/  LDC.64 R8, c[0x0][0x5c8] ;  /* 0x00017200ff087b82 */ /* 0x000ea20000000a00 */
[----:B------:R-:W-:Y:S01]  /*15e0*/  IMAD.MOV.U32 R6, RZ, RZ, -0x1 ;  /* 0xffffffffff067424 */ /* 0x000fe200078e00ff */
[----:B------:R-:W-:Y:S01]  /*15f0*/  ULDC UR6, c[0x0][0x284] ;  /* 0x0000a10000067ab9 */ /* 0x000fe20000000800 */
[----:B0-----:R-:W-:Y:S01]  /*1600*/  IMAD.MOV.U32 R10, RZ, RZ, 0x1 ;  /* 0x00000001ff0a7424 */ /* 0x001fe200078e00ff */
[----:B------:R-:W-:Y:S01]  /*1610*/  LOP3.LUT R104, R23, 0x1, RZ, 0xfc, !PT ;  /* 0x0000000117687812 */ /* 0x000fe200078efcff */
[----:B------:R-:W-:Y:S01]  /*1620*/  IMAD.IADD R92, R92, 0x1, -R7 ;  /* 0x000000015c5c7824 */ /* 0x000fe200078e0a07 */
[----:B------:R-:W-:Y:S01]  /*1630*/  USHF.L.U32 UR45, UR40, 0x1, URZ ;  /* 0x00000001282d7899 */ /* 0x000fe2000800063f */
[----:B------:R-:W-:Y:S01]  /*1640*/  IMAD.SHL.U32 R94, R4, 0x2, RZ ;  /* 0x00000002045e7824 */ /* 0x000fe200078e00ff */
[----:B------:R-:W0:Y:S01]  /*1650*/  LDC R99, c[0x0][0x288] ;  /* 0x0000a200ff637b82 */ /* 0x000e220000000800 */
[----:B-1----:R-:W-:Y:S01]  /*1660*/  ULEA UR41, UR4, UR41, 0x18 ;  /* 0x0000002904297291 */ /* 0x002fe2000f8ec03f */
[--C-:B------:R-:W-:Y:S01]  /*1670*/  SHF.R.S32.HI R93, RZ, 0x1f, R92.reuse ;  /* 0x0000001fff5d7819 */ /* 0x100fe2000001145c */
[----:B------:R-:W-:Y:S01]  /*1680*/  USHF.L.U32 UR4, UR5, 0x3, URZ ;  /* 0x0000000305047899 */ /* 0x000fe2000800063f */
[C---:B------:R-:W-:Y:S01]  /*1690*/  IMAD R102, R3.reuse, -0x10, -R92 ;  /* 0xfffffff003667824 */ /* 0x040fe200078e0a5c */
[----:B------:R-:W-:Y:S01]  /*16a0*/  USEL UR5, URZ, 0x1, UP0 ;  /* 0x000000013f057887 */ /* 0x000fe20008000000 */
[----:B------:R-:W-:Y:S01]  /*16b0*/  SHF.R.S32.HI R95, RZ, 0x1f, R94 ;  /* 0x0000001fff5f7819 */ /* 0x000fe2000001145e */
[----:B------:R-:W-:Y:S01]  /*16c0*/  UIADD3 UR46, UR41, 0xa0, URZ ;  /* 0x000000a0292e7890 */ /* 0x000fe2000fffe03f */
[----:B------:R-:W1:Y:S01]  /*16d0*/  LDC R100, c[0x0][0x600] ;  /* 0x00018000ff647b82 */ /* 0x000e620000000800 */
[-C--:B----4-:R-:W-:Y:S01]  /*16e0*/  SHF.L.U32 R6, R6, R97.reuse, RZ ;  /* 0x0000006106067219 */ /* 0x090fe200000006ff */
[----:B------:R-:W-:Y:S01]  /*16f0*/  ULOP3.LUT UR4, UR4, 0x8, URZ, 0xc0, !UPT ;  /* 0x0000000804047892 */ /* 0x000fe2000f8ec03f */
[----:B------:R-:W-:Y:S01]  /*1700*/  IMAD.WIDE R92, R3, 0x10, R92 ;  /* 0x00000010035c7825 */ /* 0x000fe200078e025c */
[----:B------:R-:W-:Y:S01]  /*1710*/  SHF.L.U32 R97, R10, R97, RZ ;  /* 0x000000610a617219 */ /* 0x000fe200000006ff */
[----:B------:R-:W-:Y:S01]  /*1720*/  UIADD3 UR42, -UR42, UR40, URZ ;  /* 0x000000282a2a7290 */ /* 0x000fe2000fffe13f */
[----:B------:R-:W-:Y:S01]  /*1730*/  LOP3.LUT R101, RZ, R6, RZ, 0x33, !PT ;  /* 0x00000006ff657212 */ /* 0x000fe200078e33ff */
[----:B------:R-:W-:Y:S01]  /*1740*/  IMAD.U32 R105, RZ, RZ, UR5 ;  /* 0x00000005ff697e24 */ /* 0x000fe2000f8e00ff */
[C---:B--2---:R-:W-:Y:S01]  /*1750*/  SHF.L.U64.HI R96, R8.reuse, 0x3, R9 ;  /* 0x0000000308607819 */ /* 0x044fe20000010209 */
[----:B------:R-:W-:Y:S01]  /*1760*/  IMAD.SHL.U32 R91, R8, 0x8, RZ ;  /* 0x00000008085b7824 */ /* 0x000fe200078e00ff */
[----:B------:R-:W-:Y:S01]  /*1770*/  ULEA UR43, UR43, UR46, 0x3 ;  /* 0x0000002e2b2b7291 */ /* 0x000fe2000f8e183f */
[----:B------:R-:W-:Y:S01]  /*1780*/  VIADD R102, R102, UR6 ;  /* 0x0000000666667c36 */ /* 0x000fe20008000000 */
[----:B------:R-:W-:-:S02]  /*1790*/  ULOP3.LUT UR47, UR4, 0x8, URZ, 0x3c, !UPT ;  /* 0x00000008042f7892 */ /* 0x000fc4000f8e3c3f */
[----:B------:R-:W-:Y:S01]  /*17a0*/  ULOP3.LUT UR44, UR4, 0x18, URZ, 0x3c, !UPT ;  /* 0x00000018042c7892 */ /* 0x000fe2000f8e3c3f */
[----:B0-----:R-:W-:Y:S02]  /*17b0*/  IMAD R99, R4, -0x2, R99 ;  /* 0xfffffffe04637824 */ /* 0x001fe400078e0263 */
[----:B-1----:R-:W-:Y:S01]  /*17c0*/  VIADD R100, R100, 0xffffffff ;  /* 0xffffffff64647836 */ /* 0x002fe20000000000 */
[----:B---3--:R-:W-:-:S08]  /*17d0*/  SHF.L.U64.HI R98, R12, 0x1, R0 ;  /* 0x000000010c627819 */ /* 0x008fd00000010200 */
.L_x_167:
[----:B------:R-:W-:-:S04]  /*17e0*/  SHF.L.U32 R0, R105, 0x1f, RZ ;  /* 0x0000001f69007819 */ /* 0x000fc800000006ff */
[----:B------:R-:W0:Y:S02]  /*17f0*/  SYNCS.PHASECHK.TRANS64.TRYWAIT P0, [UR43+-0x8], R0 ;  /* 0xfffff800ff0075a7 */ /* 0x000e24000800016b */
[----:B01-34-:R-:W-:Y:S05]  /*1800*/  @!P0 BRA `(.L_x_20) ;  /* 0x0000006400408947 */ /* 0x01bfea0003800000 */
.L_x_194:
[----:B------:R-:W-:Y:S02]  /*1810*/  ULDC UR4, c[0x0][0x28c] ;  /* 0x0000a30000047ab9 */ /* 0x000fe40000000800 */
[----:B------:R-:W-:-:S13]  /*1820*/  ISETP.LT.AND P0, PT, RZ, UR4, PT ;  /* 0x00000004ff007c0c */ /* 0x000fda000bf01270 */
[----:B------:R-:W-:Y:S05]  /*1830*/  @P0 BRA `(.L_x_21) ;  /* 0x0000000000400947 */ /* 0x000fea0003800000 */
[----:B0-----:R-:W-:Y:S01]  /*1840*/  MOV R0, 0x0 ;  /* 0x0000000000007802 */ /* 0x001fe20000000f00 */
[----:B------:R-:W-:Y:S01]  /*1850*/  ULDC.64 UR4, c[0x4][0x68] ;  /* 0x01001a0000047ab9 */ /* 0x000fe20000000a00 */
[----:B------:R-:W-:Y:S01]  /*1860*/  ULDC.64 UR6, c[0x4][0x8] ;  /* 0x0100020000067ab9 */ /* 0x000fe20000000a00 */
[----:B------:R-:W-:Y:S01]  /*1870*/  IMAD.U32 R4, RZ, RZ, UR4 ;  /* 0x00000004ff047e24 */ /* 0x000fe2000f8e00ff */
[----:B------:R0:W1:Y:S01]  /*1880*/  LDC.64 R14, c[0x4][R0] ;  /* 0x01000000000e7b82 */ /* 0x0000620000000a00 */
[----:B------:R-:W-:Y:S01]  /*1890*/  IMAD.U32 R5, RZ, RZ, UR5 ;  /* 0x00000005ff057e24 */ /* 0x000fe2000f8e00ff */
[----:B------:R-:W-:Y:S01]  /*18a0*/  ULDC.64 UR4, c[0x4][0x70] ;  /* 0x01001c0000047ab9 */ /* 0x000fe20000000a00 */
[----:B------:R-:W-:Y:S02]  /*18b0*/  IMAD.U32 R10, RZ, RZ, UR6 ;  /* 0x00000006ff0a7e24 */ /* 0x000fe4000f8e00ff */
[----:B------:R-:W-:Y:S02]  /*18c0*/  IMAD.U32 R6, RZ, RZ, UR4 ;  /* 0x00000004ff067e24 */ /* 0x000fe4000f8e00ff */
[----:B------:R-:W-:-:S02]  /*18d0*/  IMAD.U32 R7, RZ, RZ, UR5 ;  /* 0x00000005ff077e24 */ /* 0x000fc4000f8e00ff */
[----:B------:R-:W-:Y:S02]  /*18e0*/  IMAD.U32 R11, RZ, RZ, UR7 ;  /* 0x00000007ff0b7e24 */ /* 0x000fe4000f8e00ff */
[----:B------:R-:W-:Y:S02]  /*18f0*/  IMAD.MOV.U32 R8, RZ, RZ, 0x1e1 ;  /* 0x000001e1ff087424 */ /* 0x000fe400078e00ff */
[----:B------:R-:W-:Y:S02]  /*1900*/  IMAD.MOV.U32 R12, RZ, RZ, 0x1 ;  /* 0x00000001ff0c7424 */ /* 0x000fe400078e00ff */
[----:B0-----:R-:W-:-:S07]  /*1910*/  IMAD.MOV.U32 R13, RZ, RZ, RZ ;  /* 0x000000ffff0d7224 */ /* 0x001fce00078e00ff */
[----:B------:R-:W-:-:S07]  /*1920*/  LEPC R20, `(.L_x_21) ;  /* 0x000000001014794e */ /* 0x000fce0000000000 */
[----:B-1---5:R-:W-:Y:S05]  /*1930*/  CALL.ABS.NOINC R14 ;  /* 0x000000000e007343 */ /* 0x022fea0003c00000 */
.L_x_21:
[----:B------:R-:W-:-:S13]  /*1940*/  ISETP.NE.AND P0, PT, R104, 0x3, PT ;  /* 0x000000036800780c */ /* 0x000fda0003f05270 */
[----:B------:R-:W-:Y:S05]  /*1950*/  @!P0 BRA `(.L_x_22) ;  /* 0x0000000000048947 */ /* 0x000fea0003800000 */
[----:B------:R-:W-:Y:S01]  /*1960*/  BPT.TRAP 0x1 ;  /* 0x000000040000795c */ /* 0x000fe20000300000 */
.L_x_22:
[----:B0-----:R-:W-:Y:S02]  /*1970*/  IMAD.U32 R3, RZ, RZ, UR38 ;  /* 0x00000026ff037e24 */ /* 0x001fe4000f8e00ff */
[----:B------:R-:W-:-:S03]  /*1980*/  IMAD.U32 R0, RZ, RZ, UR39 ;  /* 0x00000027ff007e24 */ /* 0x000fc6000f8e00ff */
[----:B------:R-:W-:Y:S02]  /*1990*/  LEA R3, R3, UR41, 0x3 ;  /* 0x0000002903037c11 */ /* 0x000fe4000f8e18ff */
[----:B------:R-:W-:-:S04]  /*19a0*/  SHF.L.U32 R0, R0, 0x1f, RZ ;  /* 0x0000001f00007819 */ /* 0x000fc800000006ff */
[----:B------:R0:W1:Y:S01]  /*19b0*/  SYNCS.PHASECHK.TRANS64.TRYWAIT P1, [R3+URZ], R0 ;  /* 0x00000000030075a7 */ /* 0x000062000802017f */
[----:B------:R-:W-:Y:S05]  /*19c0*/  @!P0 BRA `(.L_x_23) ;  /* 0x0000000000048947 */ /* 0x000fea0003800000 */
[----:B------:R-:W-:Y:S01]  /*19d0*/  BPT.TRAP 0x1 ;  /* 0x000000040000795c */ /* 0x000fe20000300000 */
.L_x_23:
[----:B------:R-:W-:-:S05]  /*19e0*/  IMAD.U32 R4, RZ, RZ, UR42 ;  /* 0x0000002aff047e24 */ /* 0x000fca000f8e00ff */
[----:B------:R-:W-:Y:S01]  /*19f0*/  ISETP.GE.AND P2, PT, R4, 0x1, PT ;  /* 0x000000010400780c */ /* 0x000fe20003f46270 */
[----:B-1----:R-:W-:-:S12]  /*1a00*/  @P1 BRA `(.L_x_24) ;  /* 0x0000000000081947 */ /* 0x002fd80003800000 */
[----:B------:R-:W1:Y:S02]  /*1a10*/  SYNCS.PHASECHK.TRANS64.TRYWAIT P1, [R3+URZ], R0 ;  /* 0x00000000030075a7 */ /* 0x000e64000802017f */
[----:B-1----:R-:W-:Y:S05]  /*1a20*/  @!P1 BRA `(.L_x_25) ;  /* 0x0000006000d09947 */ /* 0x002fea0003800000 */
.L_x_24:
[----:B------:R-:W-:Y:S05]  /*1a30*/  WARPSYNC.ALL ;  /* 0x0000000000007948 */ /* 0x000fea0003800000 */
[----:B------:R-:W-:Y:S01]  /*1a40*/  UIADD3 UR4, UR41, 0x180, URZ ;  /* 0x0000018029047890 */ /* 0x000fe2000fffe03f */
[----:B------:R-:W-:Y:S01]  /*1a50*/  WARPGROUP.ARRIVE ;  /* 0x00000000000079c5 */ /* 0x000fe20000000000 */
[----:B------:R-:W-:Y:S02]  /*1a60*/  UIADD3 UR5, UR41, 0x12180, URZ ;  /* 0x0001218029057890 */ /* 0x000fe4000fffe03f */
[----:B------:R-:W-:Y:S02]  /*1a70*/  USHF.R.U32.HI UR4, URZ, 0x4, UR4 ;  /* 0x000000043f047899 */ /* 0x000fe40008011604 */
[----:B------:R-:W-:-:S02]  /*1a80*/  USHF.R.U32.HI UR5, URZ, 0x4, UR5 ;  /* 0x000000043f057899 */ /* 0x000fc40008011605 */
[----:B------:R-:W-:Y:S02]  /*1a90*/  ULOP3.LUT UR4, UR4, 0x3fff, URZ, 0xc0, !UPT ;  /* 0x00003fff04047892 */ /* 0x000fe4000f8ec03f */
[----:B------:R-:W-:Y:S02]  /*1aa0*/  ULOP3.LUT UR5, UR5, 0x3fff, URZ, 0xc0, !UPT ;  /* 0x00003fff05057892 */ /* 0x000fe4000f8ec03f */
[----:B------:R-:W-:Y:S02]  /*1ab0*/  ULOP3.LUT UR8, UR4, 0x10000, URZ, 0xfc, !UPT ;  /* 0x0001000004087892 */ /* 0x000fe4000f8efc3f */
[----:B------:R-:W-:Y:S02]  /*1ac0*/  ULOP3.LUT UR9, UR5, 0x10000, URZ, 0xfc, !UPT ;  /* 0x0001000005097892 */ /* 0x000fe4000f8efc3f */
[----:B------:R-:W-:Y:S02]  /*1ad0*/  ULEA UR10, UR38, UR8, 0x9 ;  /* 0x00000008260a7291 */ /* 0x000fe4000f8e483f */
[----:B------:R-:W-:Y:S01]  /*1ae0*/  ULEA UR11, UR38, UR9, 0xa ;  /* 0x00000009260b7291 */ /* 0x000fe2000f8e503f */
[----:B------:R-:W-:Y:S01]  /*1af0*/  UMOV UR5, 0x40000040 ;  /* 0x4000004000057882 */ /* 0x000fe20000000000 */
[----:B------:R-:W-:-:S03]  /*1b00*/  UMOV UR7, 0x40000040 ;  /* 0x4000004000077882 */ /* 0x000fc60000000000 */
[----:B------:R-:W-:Y:S02]  /*1b10*/  UMOV UR4, UR10 ;  /* 0x0000000a00047c82 */ /* 0x000fe40008000000 */
[----:B------:R-:W-:Y:S02]  /*1b20*/  UMOV UR6, UR11 ;  /* 0x0000000b00067c82 */ /* 0x000fe40008000000 */
[----:B------:R-:W-:Y:S01]  /*1b30*/  HGMMA.64x128x16.F32 R24, gdesc[UR4], RZ, !UPT, gsb0 ;  /* 0x01e00000041879f0 */ /* 0x000fe2000c0008ff */
[----:B------:R-:W-:Y:S02]  /*1b40*/  UIADD3 UR4, UR10, 0x2, URZ ;  /* 0x000000020a047890 */ /* 0x000fe4000fffe03f */
[----:B------:R-:W-:Y:S01]  /*1b50*/  UIADD3 UR6, UR11, 0x2, URZ ;  /* 0x000000020b067890 */ /* 0x000fe2000fffe03f */
[----:B------:R-:W-:Y:S01]  /*1b60*/  UMOV UR5, 0x40000040 ;  /* 0x4000004000057882 */ /* 0x000fe20000000000 */
[----:B------:R-:W-:Y:S01]  /*1b70*/  UMOV UR7, 0x40000040 ;  /* 0x4000004000077882 */ /* 0x000fe20000000000 */
[----:B------:R-:W-:-:S02]  /*1b80*/  WARPGROUP.DEPBAR.LE gsb0, 0x0 ;  /* 0x00008000000079c5 */ /* 0x000fc40000010000 */
[----:B------:R-:W-:-:S06]  /*1b90*/  WARPGROUP.ARRIVE ;  /* 0x00000000000079c5 */ /* 0x000fcc0000000000 */
[----:B------:R-:W-:Y:S01]  /*1ba0*/  HGMMA.64x128x16.F32 R24, gdesc[UR4], R24, gsb0 ;  /* 0x01e00000041879f0 */ /* 0x000fe20008000818 */
[----:B------:R-:W-:Y:S02]  /*1bb0*/  UIADD3 UR4, UR10, 0x4, URZ ;  /* 0x000000040a047890 */ /* 0x000fe4000fffe03f */
[----:B------:R-:W-:Y:S01]  /*1bc0*/  UIADD3 UR6, UR11, 0x4, URZ ;  /* 0x000000040b067890 */ /* 0x000fe2000fffe03f */
[----:B------:R-:W-:Y:S01]  /*1bd0*/  UMOV UR5, 0x40000040 ;  /* 0x4000004000057882 */ /* 0x000fe20000000000 */
[----:B------:R-:W-:Y:S01]  /*1be0*/  UMOV UR7, 0x40000040 ;  /* 0x4000004000077882 */ /* 0x000fe20000000000 */
[----:B------:R-:W-:Y:S02]  /*1bf0*/  WARPGROUP.DEPBAR.LE gsb0, 0x0 ;  /* 0x00008000000079c5 */ /* 0x000fe40000010000 */
        /* <DEDUP_REMOVED lines=8> */
[----:B------:R-:W-:Y:S03]  /*1c80*/  HGMMA.64x128x16.F32 R24, gdesc[UR4], R24, gsb0 ;  /* 0x01e00000041879f0 */ /* 0x000fe60008000818 */
[----:B------:R-:W-:Y:S02]  /*1c90*/  WARPGROUP.DEPBAR.LE gsb0, 0x0 ;  /* 0x00008000000079c5 */ /* 0x000fe40000010000 */
[----:B------:R-:W-:Y:S05]  /*1ca0*/  @!P2 BRA `(.L_x_26) ;  /* 0x000000040014a947 */ /* 0x000fea0003800000 */
[----:B------:R-:W-:Y:S01]  /*1cb0*/  UIADD3 UR4, UR38, 0x1, URZ ;  /* 0x0000000126047890 */ /* 0x000fe2000fffe03f */
[----:B01----:R-:W-:Y:S02]  /*1cc0*/  IMAD.U32 R0, RZ, RZ, UR42 ;  /* 0x0000002aff007e24 */ /* 0x003fe4000f8e00ff */
[----:B------:R-:W-:Y:S01]  /*1cd0*/  IMAD.U32 R3, RZ, RZ, UR38 ;  /* 0x00000026ff037e24 */ /* 0x000fe2000f8e00ff */
[----:B------:R-:W-:-:S04]  /*1ce0*/  UISETP.NE.AND UP0, UPT, UR4, 0x9, UPT ;  /* 0x000000090400788c */ /* 0x000fc8000bf05270 */
[----:B------:R-:W-:Y:S02]  /*1cf0*/  USEL UR5, URZ, 0x1, UP0 ;  /* 0x000000013f057887 */ /* 0x000fe40008000000 */
[----:B------:R-:W-:Y:S02]  /*1d00*/  USEL UR10, UR4, URZ, UP0 ;  /* 0x0000003f040a7287 */ /* 0x000fe40008000000 */
[----:B------:R-:W-:-:S06]  /*1d10*/  ULOP3.LUT UR5, UR39, UR5, URZ, 0x3c, !UPT ;  /* 0x0000000527057292 */ /* 0x000fcc000f8e3c3f */
[----:B------:R-:W-:-:S07]  /*1d20*/  IMAD.U32 R6, RZ, RZ, UR5 ;  /* 0x00000005ff067e24 */ /* 0x000fce000f8e00ff */
.L_x_33:
[----:B------:R-:W-:Y:S05]  /*1d30*/  @!P0 BRA `(.L_x_27) ;  /* 0x0000000000048947 */ /* 0x000fea0003800000 */
[----:B------:R-:W-:Y:S01]  /*1d40*/  BPT.TRAP 0x1 ;  /* 0x000000040000795c */ /* 0x000fe20000300000 */
.L_x_27:
[----:B------:R-:W-:Y:S01]  /*1d50*/  ULEA UR4, UR10, UR41, 0x3 ;  /* 0x000000290a047291 */ /* 0x000fe2000f8e183f */
[----:B------:R-:W-:-:S08]  /*1d60*/  SHF.L.U32 R4, R6, 0x1f, RZ ;  /* 0x0000001f06047819 */ /* 0x000fd000000006ff */
[----:B------:R0:W1:Y:S01]  /*1d70*/  SYNCS.PHASECHK.TRANS64.TRYWAIT P1, [UR4], R4 ;  /* 0x00000004ff0075a7 */ /* 0x0000620008020144 */
[----:B------:R-:W-:Y:S05]  /*1d80*/  @!P0 BRA `(.L_x_28) ;  /* 0x0000000000048947 */ /* 0x000fea0003800000 */
[----:B------:R-:W-:Y:S01]  /*1d90*/  BPT.TRAP 0x1 ;  /* 0x000000040000795c */ /* 0x000fe20000300000 */
.L_x_28:
[----:B-1----:R-:W-:Y:S05]  /*1da0*/  @P1 BRA `(.L_x_29) ;  /* 0x0000000000081947 */ /* 0x002fea0003800000 */
[----:B------:R-:W1:Y:S02]  /*1db0*/  SYNCS.PHASECHK.TRANS64.TRYWAIT P1, [UR4], R4 ;  /* 0x00000004ff0075a7 */ /* 0x000e640008020144 */
[----:B-1----:R-:W-:Y:S05]  /*1dc0*/  @!P1 BRA `(.L_x_30) ;  /* 0x0000005c00fc9947 */ /* 0x002fea0003800000 */
.L_x_29:
[----:B------:R-:W-:Y:S01]  /*1dd0*/  ULEA UR11, UR10, UR8, 0x9 ;  /* 0x000000080a0b7291 */ /* 0x000fe2000f8e483f */
[----:B------:R-:W-:Y:S01]  /*1de0*/  WARPGROUP.ARRIVE ;  /* 0x00000000000079c5 */ /* 0x000fe20000000000 */
[----:B------:R-:W-:Y:S01]  /*1df0*/  ULEA UR12, UR10, UR9, 0xa ;  /* 0x000000090a0c7291 */ /* 0x000fe2000f8e503f */
[----:B------:R-:W-:Y:S01]  /*1e00*/  UMOV UR5, 0x40000040 ;  /* 0x4000004000057882 */ /* 0x000fe20000000000 */
[----:B------:R-:W-:-:S03]  /*1e10*/  UMOV UR7, 0x40000040 ;  /* 0x4000004000077882 */ /* 0x000fc60000000000 */
[----:B------:R-:W-:Y:S02]  /*1e20*/  UMOV UR4, UR11 ;  /* 0x0000000b00047c82 */ /* 0x000fe40008000000 */
[----:B------:R-:W-:Y:S02]  /*1e30*/  UMOV UR6, UR12 ;  /* 0x0000000c00067c82 */ /* 0x000fe40008000000 */
[----:B------:R-:W-:Y:S01]  /*1e40*/  HGMMA.64x128x16.F32 R24, gdesc[UR4], R24, gsb0 ;  /* 0x01e00000041879f0 */ /* 0x000fe20008000818 */
        /* <DEDUP_REMOVED lines=23> */
[----:B------:R-:W-:Y:S01]  /*1fc0*/  BPT.TRAP 0x1 ;  /* 0x000000040000795c */ /* 0x000fe20000300000 */
.L_x_31:
[----:B------:R-:W-:-:S13]  /*1fd0*/  ISETP.NE.AND P1, PT, R103, RZ, PT ;  /* 0x000000ff6700720c */ /* 0x000fda0003f25270 */
[----:B01----:R-:W-:-:S05]  /*1fe0*/  @P1 LEA R4, R3, UR41, 0x3 ;  /* 0x0000002903041c11 */ /* 0x003fca000f8e18ff */
[----:B------:R-:W-:-:S05]  /*1ff0*/  @P1 VIADD R5, R4, 0x48 ;  /* 0x0000004804051836 */ /* 0x000fca0000000000 */
[----:B------:R-:W-:-:S04]  /*2000*/  @P1 PRMT R5, R88, 0x654, R5 ;  /* 0x0000065458051816 */ /* 0x000fc80000000005 */
[----:B------:R0:W-:Y:S01]  /*2010*/  @P1 SYNCS.ARRIVE.TRANS64.RED.A1T0 RZ, [R5+URZ], RZ ;  /* 0x000000ff05ff19a7 */ /* 0x0001e2000810043f */
[----:B------:R-:W-:-:S13]  /*2020*/  ISETP.GT.U32.AND P1, PT, R23, 0x1, PT ;  /* 0x000000011700780c */ /* 0x000fda0003f24070 */
[----:B0-----:R-:W-:Y:S05]  /*2030*/  @P1 BRA `(.L_x_32) ;  /* 0x0000000000041947 */ /* 0x001fea0003800000 */
[----:B------:R-:W-:Y:S01]  /*2040*/  BPT.TRAP 0x1 ;  /* 0x000000040000795c */ /* 0x000fe20000300000 */
.L_x_32:
[----:B------:R-:W-:Y:S01]  /*2050*/  UIADD3 UR10, UR10, 0x1, URZ ;  /* 0x000000010a0a7890 */ /* 0x000fe2000fffe03f */
[C---:B------:R-:W-:Y:S01]  /*2060*/  ISETP.GT.AND P2, PT, R0.reuse, 0x1, PT ;  /* 0x000000010000780c */ /* 0x040fe20003f44270 */
[----:B------:R-:W-:Y:S02]  /*2070*/  VIADD R3, R3, 0x1 ;  /* 0x0000000103037836 */ /* 0x000fe40000000000 */
[----:B------:R-:W-:Y:S01]  /*2080*/  UISETP.NE.AND UP0, UPT, UR10, 0x9, UPT ;  /* 0x000000090a00788c */ /* 0x000fe2000bf05270 */
[----:B------:R-:W-:Y:S02]  /*2090*/  VIADD R0, R0, 0xffffffff ;  /* 0xffffffff00007836 */ /* 0x000fe40000000000 */
[C---:B------:R-:W-:Y:S01]  /*20a0*/  ISETP.NE.AND P1, PT, R3.reuse, 0x9, PT ;  /* 0x000000090300780c */ /* 0x040fe20003f25270 */
[----:B------:R-:W-:Y:S02]  /*20b0*/  USEL UR4, URZ, 0x1, UP0 ;  /* 0x000000013f047887 */ /* 0x000fe40008000000 */
[----:B------:R-:W-:Y:S01]  /*20c0*/  USEL UR10, UR10, URZ, UP0 ;  /* 0x0000003f0a0a7287 */ /* 0x000fe20008000000 */
[----:B------:R-:W-:-:S03]  /*20d0*/  SEL R3, R3, RZ, P1 ;  /* 0x000000ff03037207 */ /* 0x000fc60000800000 */
[----:B------:R-:W-:Y:S01]  /*20e0*/  LOP3.LUT R6, R6, UR4, RZ, 0x3c, !PT ;  /* 0x0000000406067c12 */ /* 0x000fe2000f8e3cff */
[----:B------:R-:W-:Y:S07]  /*20f0*/  @P2 BRA `(.L_x_33) ;  /* 0xfffffffc000c2947 */ /* 0x000fee000383ffff */
.L_x_26:
[----:B01----:R-:W0:Y:S01]  /*2100*/  LDC R0, c[0x0][0x28c] ;  /* 0x0000a300ff007b82 */ /* 0x003e220000000800 */
[----:B------:R-:W-:-:S04]  /*2110*/  IMAD.U32 R3, RZ, RZ, UR47 ;  /* 0x0000002fff037e24 */ /* 0x000fc8000f8e00ff */
[----:B------:R1:W-:Y:S01]  /*2120*/  SYNCS.ARRIVE.TRANS64.A1T0 RZ, [R3+UR46], RZ ;  /* 0x000000ff03ff79a7 */ /* 0x0003e2000810002e */
[----:B0-----:R-:W-:-:S13]  /*2130*/  ISETP.GE.AND P1, PT, R0, 0x1, PT ;  /* 0x000000010000780c */ /* 0x001fda0003f26270 */
[----:B-1----:R-:W-:Y:S05]  /*2140*/  @!P1 BRA `(.L_x_34) ;  /* 0x0000000000449947 */ /* 0x002fea0003800000 */
[----:B------:R-:W-:Y:S05]  /*2150*/  @!P0 BRA `(.L_x_35) ;  /* 0x0000000000048947 */ /* 0x000fea0003800000 */
[----:B------:R-:W-:Y:S01]  /*2160*/  BPT.TRAP 0x1 ;  /* 0x000000040000795c */ /* 0x000fe20000300000 */
.L_x_35:
[----:B------:R-:W-:-:S13]  /*2170*/  ISETP.NE.AND P0, PT, R103, RZ, PT ;  /* 0x000000ff6700720c */ /* 0x000fda0003f05270 */
[----:B------:R-:W-:-:S05]  /*2180*/  VOTEU.ANY UP0, P0 ;  /* 0x00000000003f7886 */ /* 0x000fca0000000100 */
[----:B------:R-:W-:-:S06]  /*2190*/  @UP0 UIADD3 UR4, UR38, UR42, URZ ;  /* 0x0000002a26040290 */ /* 0x000fcc000fffe03f */
[----:B------:R-:W-:Y:S02]  /*21a0*/  IMAD.U32 R4, RZ, RZ, UR4 ;  /* 0x00000004ff047e24 */ /* 0x000fe4000f8e00ff */
[----:B------:R-:W-:Y:S02]  /*21b0*/  IMAD.U32 R3, RZ, RZ, UR4 ;  /* 0x00000004ff037e24 */ /* 0x000fe4000f8e00ff */
[----:B------:R-:W-:-:S05]  /*21c0*/  @P0 IMAD.WIDE.U32 R4, R4, 0x38e38e39, RZ ;  /* 0x38e38e3904040825 */ /* 0x000fca00078e00ff */
[----:B------:R-:W-:-:S05]  /*21d0*/  @P0 SHF.R.U32.HI R0, RZ, 0x1, R5 ;  /* 0x00000001ff000819 */ /* 0x000fca0000011605 */
[----:B------:R-:W-:-:S05]  /*21e0*/  @P0 IMAD R0, R0, -0x9, R3 ;  /* 0xfffffff700000824 */ /* 0x000fca00078e0203 */
[----:B------:R-:W-:-:S05]  /*21f0*/  @P0 LEA R0, R0, UR41, 0x3 ;  /* 0x0000002900000c11 */ /* 0x000fca000f8e18ff */
[----:B------:R-:W-:-:S05]  /*2200*/  @P0 VIADD R3, R0, 0x48 ;  /* 0x0000004800030836 */ /* 0x000fca0000000000 */
[----:B------:R-:W-:-:S04]  /*2210*/  @P0 PRMT R3, R88, 0x654, R3 ;  /* 0x0000065458030816 */ /* 0x000fc80000000003 */
[----:B------:R0:W-:Y:S01]  /*2220*/  @P0 SYNCS.ARRIVE.TRANS64.RED.A1T0 RZ, [R3+URZ], RZ ;  /* 0x000000ff03ff09a7 */ /* 0x0001e2000810043f */
[----:B------:R-:W-:-:S13]  /*2230*/  ISETP.GT.U32.AND P0, PT, R23, 0x1, PT ;  /* 0x000000011700780c */ /* 0x000fda0003f04070 */
[----:B0-----:R-:W-:Y:S05]  /*2240*/  @P0 BRA `(.L_x_34) ;  /* 0x0000000000040947 */ /* 0x001fea0003800000 */
[----:B------:R-:W-:Y:S01]  /*2250*/  BPT.TRAP 0x1 ;  /* 0x000000040000795c */ /* 0x000fe20000300000 */
.L_x_34:
[----:B------:R-:W-:Y:S01]  /*2260*/  SHF.L.U32 R0, R105, 0x1f, RZ ;  /* 0x0000001f69007819 */ /* 0x000fe200000006ff */
[----:B------:R-:W-:Y:S01]  /*2270*/  UIADD3 UR38, UR38, UR45, URZ ;  /* 0x0000002d26267290 */ /* 0x000fe2000fffe03f */
[----:B------:R-:W-:Y:S01]  /*2280*/  SHF.R.S32.HI R11, RZ, 0x1f, R19 ;  /* 0x0000001fff0b7819 */ /* 0x000fe20000011413 */
[----:B------:R-:W-:Y:S01]  /*2290*/  UISETP.GE.U32.AND UP1, UPT, UR45, 0x9, UPT ;  /* 0x000000092d00788c */ /* 0x000fe2000bf26070 */
[----:B------:R-:W0:Y:S01]  /*22a0*/  SYNCS.PHASECHK.TRANS64.TRYWAIT P0, [UR43+0x8], R0 ;  /* 0x00000800ff0075a7 */ /* 0x000e22000800016b */
[----:B------:R-:W-:-:S04]  /*22b0*/  UISETP.GT.U32.AND UP0, UPT, UR38, 0x8, UPT ;  /* 0x000000082600788c */ /* 0x000fc8000bf04070 */
[----:B------:R-:W-:-:S04]  /*22c0*/  UISETP.LT.U32.AND UP0, UPT, UR45, 0x9, UP0 ;  /* 0x000000092d00788c */ /* 0x000fc80008701070 */
[----:B------:R-:W-:Y:S02]  /*22d0*/  USEL UR6, URZ, 0x1, !UP0 ;  /* 0x000000013f067887 */ /* 0x000fe4000c000000 */
[----:B------:R-:W-:Y:S02]  /*22e0*/  @UP1 UIMAD.WIDE.U32 UR4, UR38, 0x38e38e39, URZ ;  /* 0x38e38e39260418a5 */ /* 0x000fe4000f8e003f */
[----:B------:R-:W-:Y:S02]  /*22f0*/  ULOP3.LUT UR39, UR39, UR6, URZ, 0x3c, !UPT ;  /* 0x0000000627277292 */ /* 0x000fe4000f8e3c3f */
[----:B------:R-:W-:-:S04]  /*2300*/  @UP1 USHF.R.U32.HI UR4, URZ, 0x1, UR5 ;  /* 0x000000013f041899 */ /* 0x000fc80008011605 */
[----:B------:R-:W-:Y:S01]  /*2310*/  @UP1 ULOP3.LUT UR39, UR39, 0x1, UR4, 0x78, !UPT ;  /* 0x0000000127271892 */ /* 0x000fe2000f8e7804 */
[----:B0-----:R-:W-:Y:S11]  /*2320*/  @!P0 BRA `(.L_x_36) ;  /* 0x0000005800bc8947 */ /* 0x001ff60003800000 */
.L_x_195:
[----:B------:R-:W-:Y:S01]  /*2330*/  IMAD.SHL.U32 R7, R22, 0x40, RZ ;  /* 0x0000004016077824 */ /* 0x000fe200078e00ff */
[----:B------:R-:W-:Y:S01]  /*2340*/  ULDC UR6, c[0x0][0x284] ;  /* 0x0000a10000067ab9 */ /* 0x000fe20000000800 */
[----:B------:R-:W-:Y:S01]  /*2350*/  IMAD.SHL.U32 R12, R18, 0x80, RZ ;  /* 0x00000080120c7824 */ /* 0x000fe200078e00ff */
[----:B------:R-:W-:Y:S01]  /*2360*/  ULDC.64 UR4, c[0x0][0x5d0] ;  /* 0x0001740000047ab9 */ /* 0x000fe20000000a00 */
[----:B------:R-:W-:Y:S01]  /*2370*/  IMAD.WIDE R20, R22, 0x40, R92 ;  /* 0x0000004016147825 */ /* 0x000fe200078e025c */
[----:B------:R-:W-:Y:S01]  /*2380*/  ISETP.GE.AND P0, PT, R7, UR6, PT ;  /* 0x0000000607007c0c */ /* 0x000fe2000bf06270 */
[----:B------:R-:W-:Y:S01]  /*2390*/  ULDC UR6, c[0x0][0x288] ;  /* 0x0000a20000067ab9 */ /* 0x000fe20000000800 */
[----:B------:R-:W-:Y:S01]  /*23a0*/  SHF.R.S32.HI R13, RZ, 0x1f, R12 ;  /* 0x0000001fff0d7819 */ /* 0x000fe2000001140c */
[----:B0-----:R-:W-:Y:S01]  /*23b0*/  IMAD R0, R11, UR4, RZ ;  /* 0x000000040b007c24 */ /* 0x001fe2000f8e02ff */
[----:B------:R-:W-:Y:S01]  /*23c0*/  ISETP.GE.OR P0, PT, R12, UR6, P0 ;  /* 0x000000060c007c0c */ /* 0x000fe20008706670 */
[----:B------:R-:W-:-:S04]  /*23d0*/  IMAD.WIDE.U32 R4, R19, UR4, R94 ;  /* 0x0000000413047c25 */ /* 0x000fc8000f8e005e */
[----:B------:R-:W-:Y:S01]  /*23e0*/  IMAD R3, R19, UR5, R0 ;  /* 0x0000000513037c24 */ /* 0x000fe2000f8e0200 */
[----:B------:R-:W-:Y:S01]  /*23f0*/  IADD3 R4, P1, R12, R4, RZ ;  /* 0x000000040c047210 */ /* 0x000fe20007f3e0ff */
[----:B------:R-:W-:Y:S02]  /*2400*/  ULDC.64 UR4, c[0x0][0x5c8] ;  /* 0x0001720000047ab9 */ /* 0x000fe40000000a00 */
[----:B------:R-:W-:Y:S01]  /*2410*/  IMAD R9, R21, UR4, RZ ;  /* 0x0000000415097c24 */ /* 0x000fe2000f8e02ff */
[----:B------:R-:W-:-:S03]  /*2420*/  IADD3.X R5, R13, R5, R3, P1, !PT ;  /* 0x000000050d057210 */ /* 0x000fc60000ffe403 */
[C---:B------:R-:W-:Y:S02]  /*2430*/  IMAD R9, R20.reuse, UR5, R9 ;  /* 0x0000000514097c24 */ /* 0x040fe4000f8e0209 */
[----:B------:R-:W-:Y:S01]  /*2440*/  IMAD.WIDE.U32 R106, R20, UR4, R4 ;  /* 0x00000004146a7c25 */ /* 0x000fe2000f8e0004 */
[----:B------:R-:W-:Y:S06]  /*2450*/  @P0 BRA `(.L_x_37) ;  /* 0x0000003c00d80947 */ /* 0x000fec0003800000 */
[----:B-----5:R-:W-:Y:S01]  /*2460*/  FSETP.NEU.AND P1, PT, R90, RZ, PT ;  /* 0x000000ff5a00720b */ /* 0x020fe20003f2d000 */
[----:B------:R-:W-:Y:S01]  /*2470*/  IMAD.IADD R3, R99, 0x1, -R12 ;  /* 0x0000000163037824 */ /* 0x000fe200078e0a0c */
[----:B------:R-:W-:Y:S01]  /*2480*/  BSSY B0, `(.L_x_37) ;  /* 0x00003f3000007945 */ /* 0x000fe20003800000 */
[----:B------:R-:W-:Y:S02]  /*2490*/  IMAD.IADD R0, R102, 0x1, -R7 ;  /* 0x0000000166007824 */ /* 0x000fe400078e0a07 */
[----:B------:R-:W-:Y:S01]  /*24a0*/  IMAD.IADD R115, R107, 0x1, R9 ;  /* 0x000000016b737824 */ /* 0x000fe200078e0209 */
[----:B------:R-:W-:-:S04]  /*24b0*/  ISETP.GT.AND P0, PT, R3, RZ, PT ;  /* 0x000000ff0300720c */ /* 0x000fc80003f04270 */
[----:B------:R-:W-:-:S03]  /*24c0*/  ISETP.GT.AND P3, PT, R0, RZ, P0 ;  /* 0x000000ff0000720c */ /* 0x000fc60000764270 */
[----:B------:R-:W-:Y:S10]  /*24d0*/  @!P1 BRA `(.L_x_38) ;  /* 0x0000002c001c9947 */ /* 0x000ff40003800000 */
[----:B------:R-:W0:Y:S01]  /*24e0*/  LDC.64 R108, c[0x0][0x5b8] ;  /* 0x00016e00ff6c7b82 */ /* 0x000e220000000a00 */
[----:B------:R-:W-:-:S07]  /*24f0*/  ULDC.64 UR4, c[0x0][0x5c0] ;  /* 0x0001700000047ab9 */ /* 0x000fce0000000a00 */
[----:B------:R-:W1:Y:S08]  /*2500*/  LDC.64 R110, c[0x0][0x5b0] ;  /* 0x00016c00ff6e7b82 */ /* 0x000e700000000a00 */
[----:B------:R-:W2:Y:S01]  /*2510*/  LDC.64 R112, c[0x0][0x5a8] ;  /* 0x00016a00ff707b82 */ /* 0x000ea20000000a00 */
[-C--:B0-----:R-:W-:Y:S02]  /*2520*/  IMAD R6, R11, R108.reuse, RZ ;  /* 0x0000006c0b067224 */ /* 0x081fe400078e02ff */
[----:B------:R-:W-:-:S04]  /*2530*/  IMAD.WIDE.U32 R4, R19, R108, R94 ;  /* 0x0000006c13047225 */ /* 0x000fc800078e005e */
[----:B------:R-:W-:Y:S01]  /*2540*/  IMAD R107, R19, R109, R6 ;  /* 0x0000006d136b7224 */ /* 0x000fe200078e0206 */
[----:B------:R-:W-:Y:S01]  /*2550*/  IADD3 R6, P1, R12, R4, RZ ;  /* 0x000000040c067210 */ /* 0x000fe20007f3e0ff */
[----:B-1----:R-:W-:-:S03]  /*2560*/  IMAD R4, R21, R110, RZ ;  /* 0x0000006e15047224 */ /* 0x002fc600078e02ff */
[----:B------:R-:W-:Y:S01]  /*2570*/  IADD3.X R7, R13, R5, R107, P1, !PT ;  /* 0x000000050d077210 */ /* 0x000fe20000ffe46b */
[C---:B------:R-:W-:Y:S02]  /*2580*/  IMAD R109, R20.reuse, R111, R4 ;  /* 0x0000006f146d7224 */ /* 0x040fe400078e0204 */
[----:B------:R-:W-:-:S04]  /*2590*/  IMAD.WIDE.U32 R4, R20, R110, R6 ;  /* 0x0000006e14047225 */ /* 0x000fc800078e0006 */
[----:B------:R-:W-:Y:S01]  /*25a0*/  IMAD.IADD R5, R5, 0x1, R109 ;  /* 0x0000000105057824 */ /* 0x000fe200078e026d */
[----:B--2---:R-:W-:-:S04]  /*25b0*/  LEA R10, P1, R4, R112, 0x1 ;  /* 0x00000070040a7211 */ /* 0x004fc800078208ff */
[----:B------:R-:W-:-:S05]  /*25c0*/  LEA.HI.X R11, R4, R113, R5, 0x1, P1 ;  /* 0x00000071040b7211 */ /* 0x000fca00008f0c05 */
[----:B------:R0:W2:Y:S01]  /*25d0*/  @P3 LDG.E.LTC128B.U16 R18, desc[UR36][R10.64] ;  /* 0x000000240a123981 */ /* 0x0000a2000c1e1520 */
[----:B------:R-:W-:Y:S01]  /*25e0*/  IMAD.WIDE.U32 R4, R20, R110, R12 ;  /* 0x0000006e14047225 */ /* 0x000fe200078e000c */
[----:B------:R-:W-:Y:S02]  /*25f0*/  BSSY B1, `(.L_x_39) ;  /* 0x0000014000017945 */ /* 0x000fe40003800000 */
[----:B------:R-:W-:-:S04]  /*2600*/  IADD3 R14, P1, R94, R4, RZ ;  /* 0x000000045e0e7210 */ /* 0x000fc80007f3e0ff */
[----:B------:R-:W-:Y:S01]  /*2610*/  IADD3.X R15, R95, R109, R5, P1, !PT ;  /* 0x0000006d5f0f7210 */ /* 0x000fe20000ffe405 */
[----:B0-----:R-:W-:Y:S01]  /*2620*/  IMAD.SHL.U32 R10, R110, 0x8, RZ ;  /* 0x000000086e0a7824 */ /* 0x001fe200078e00ff */
[----:B------:R-:W-:Y:S02]  /*2630*/  LEA R8, P1, R106, UR4, 0x1 ;  /* 0x000000046a087c11 */ /* 0x000fe4000f8208ff */
[----:B------:R-:W-:Y:S01]  /*2640*/  SHF.L.U64.HI R11, R110, 0x3, R111 ;  /* 0x000000036e0b7819 */ /* 0x000fe2000001026f */
[----:B------:R-:W-:-:S04]  /*2650*/  IMAD.WIDE.U32 R14, R19, R108, R14 ;  /* 0x0000006c130e7225 */ /* 0x000fc800078e000e */
[----:B------:R-:W-:Y:S01]  /*2660*/  IMAD.IADD R5, R107, 0x1, R15 ;  /* 0x000000016b057824 */ /* 0x000fe200078e020f */
[----:B------:R-:W-:-:S04]  /*2670*/  LEA R4, P4, R14, R112, 0x1 ;  /* 0x000000700e047211 */ /* 0x000fc800078808ff */
[----:B------:R-:W-:Y:S01]  /*2680*/  LEA.HI.X R5, R14, R113, R5, 0x1, P4 ;  /* 0x000000710e057211 */ /* 0x000fe200020f0c05 */
[----:B--2---:R-:W-:-:S05]  /*2690*/  HADD2.F32 R9, -RZ, R18.H0_H0 ;  /* 0x20000012ff097230 */ /* 0x004fca0000004100 */
[----:B------:R-:W-:-:S04]  /*26a0*/  FMUL R9, R9, R90 ;  /* 0x0000005a09097220 */ /* 0x000fc80000400000 */
[----:B------:R-:W-:Y:S01]  /*26b0*/  FFMA R24, R24, R89, R9 ;  /* 0x0000005918187223 */ /* 0x000fe20000000009 */
[----:B------:R-:W-:Y:S02]  /*26c0*/  LEA.HI.X R9, R106, UR5, R115, 0x1, P1 ;  /* 0x000000056a097c11 */ /* 0x000fe400088f0c73 */
[----:B------:R-:W-:Y:S02]  /*26d0*/  ISETP.GT.AND P1, PT, R3, 0x1, PT ;  /* 0x000000010300780c */ /* 0x000fe40003f24270 */
[----:B------:R-:W-:Y:S02]  /*26e0*/  F2FP.F16.F32.PACK_AB R24, RZ, R24 ;  /* 0x00000018ff18723e */ /* 0x000fe400000000ff */
[----:B------:R-:W-:-:S03]  /*26f0*/  ISETP.GT.AND P2, PT, R0, RZ, P1 ;  /* 0x000000ff0000720c */ /* 0x000fc60000f44270 */
[----:B------:R0:W-:Y:S10]  /*2700*/  @P3 STG.E.U16 desc[UR36][R8.64], R24 ;  /* 0x0000001808003986 */ /* 0x0001f4000c101524 */
[----:B------:R-:W-:Y:S05]  /*2710*/  @!P2 BRA `(.L_x_40) ;  /* 0x000000000004a947 */ /* 0x000fea0003800000 */
[----:B------:R1:W5:Y:S02]  /*2720*/  LDG.E.LTC128B.U16 R18, desc[UR36][R4.64+0x2] ;  /* 0x0000022404127981 */ /* 0x000364000c1e1520 */
.L_x_40:
[----:B------:R-:W-:Y:S05]  /*2730*/  BSYNC B1 ;  /* 0x0000000000017941 */ /* 0x000fea0003800000 */
.L_x_39:
[----:B------:R-:W-:Y:S01]  /*2740*/  IMAD.WIDE.U32 R10, R20, R110, R10 ;  /* 0x0000006e140a7225 */ /* 0x000fe200078e000a */
[----:B------:R-:W-:-:S03]  /*2750*/  ISETP.GT.AND P0, PT, R0, 0x8, P0 ;  /* 0x000000080000780c */ /* 0x000fc60000704270 */
[----:B-----5:R-:W-:Y:S01]  /*2760*/  HADD2.F32 R15, -RZ, R18.H0_H0 ;  /* 0x20000012ff0f7230 */ /* 0x020fe20000004100 */
[----:B------:R-:W-:Y:S01]  /*2770*/  IADD3 R6, P3, R6, R10, RZ ;  /* 0x0000000a06067210 */ /* 0x000fe20007f7e0ff */
[----:B------:R-:W-:-:S03]  /*2780*/  IMAD.IADD R109, R109, 0x1, R11 ;  /* 0x000000016d6d7824 */ /* 0x000fc600078e020b */
[----:B------:R-:W-:Y:S01]  /*2790*/  FMUL R14, R15, R90 ;  /* 0x0000005a0f0e7220 */ /* 0x000fe20000400000 */
[----:B------:R-:W-:-:S03]  /*27a0*/  IMAD.X R7, R109, 0x1, R7, P3 ;  /* 0x000000016d077824 */ /* 0x000fc600018e0607 */
[----:B------:R-:W-:Y:S01]  /*27b0*/  FFMA R25, R25, R89, R14 ;  /* 0x0000005919197223 */ /* 0x000fe2000000000e */
[----:B------:R-:W-:-:S04]  /*27c0*/  LEA R14, P3, R6, R112, 0x1 ;  /* 0x00000070060e7211 */ /* 0x000fc800078608ff */
[----:B------:R-:W-:Y:S01]  /*27d0*/  LEA.HI.X R15, R6, R113, R7, 0x1, P3 ;  /* 0x00000071060f7211 */ /* 0x000fe200018f0c07 */
[----:B------:R-:W-:Y:S01]  /*27e0*/  @P2 IMAD.MOV.U32 R6, RZ, RZ, R8 ;  /* 0x000000ffff062224 */ /* 0x000fe200078e0008 */
[----:B------:R-:W-:Y:S01]  /*27f0*/  F2FP.F16.F32.PACK_AB R25, RZ, R25 ;  /* 0x00000019ff19723e */ /* 0x000fe200000000ff */
[----:B------:R-:W-:-:S05]  /*2800*/  @P2 IMAD.MOV.U32 R7, RZ, RZ, R9 ;  /* 0x000000ffff072224 */ /* 0x000fca00078e0009 */
[----:B------:R2:W-:Y:S04]  /*2810*/  @P2 STG.E.U16 desc[UR36][R6.64+0x2], R25 ;  /* 0x0000021906002986 */ /* 0x0005e8000c101524 */
[----:B------:R-:W3:Y:S01]  /*2820*/  @P0 LDG.E.LTC128B.U16 R18, desc[UR36][R14.64] ;  /* 0x000000240e120981 */ /* 0x000ee2000c1e1520 */
[----:B------:R-:W-:Y:S01]  /*2830*/  IADD3 R12, P2, P3, R94, R10, R12 ;  /* 0x0000000a5e0c7210 */ /* 0x000fe20007b5e00c */
[----:B------:R-:W-:Y:S01]  /*2840*/  BSSY B1, `(.L_x_41) ;  /* 0x0000011000017945 */ /* 0x000fe20003800000 */
[----:B------:R-:W-:Y:S02]  /*2850*/  ISETP.GT.AND P1, PT, R0, 0x8, P1 ;  /* 0x000000080000780c */ /* 0x000fe40000f24270 */
[----:B------:R-:W-:Y:S02]  /*2860*/  IADD3.X R13, R95, R109, R13, P2, P3 ;  /* 0x0000006d5f0d7210 */ /* 0x000fe400017e640d */
[----:B------:R-:W-:Y:S01]  /*2870*/  LEA R10, P2, R91, R8, 0x1 ;  /* 0x000000085b0a7211 */ /* 0x000fe200078408ff */
[----:B------:R-:W-:Y:S01]  /*2880*/  IMAD.WIDE.U32 R12, R19, R108, R12 ;  /* 0x0000006c130c7225 */ /* 0x000fe200078e000c */
[----:B------:R-:W-:-:S03]  /*2890*/  SHF.L.U64.HI R19, R91, 0x1, R96 ;  /* 0x000000015b137819 */ /* 0x000fc60000010260 */
[----:B------:R-:W-:Y:S01]  /*28a0*/  IMAD.IADD R13, R107, 0x1, R13 ;  /* 0x000000016b0d7824 */ /* 0x000fe200078e020d */
[----:B--2---:R-:W-:-:S04]  /*28b0*/  LEA R6, P3, R12, R112, 0x1 ;  /* 0x000000700c067211 */ /* 0x004fc800078608ff */
[----:B------:R-:W-:Y:S01]  /*28c0*/  LEA.HI.X R7, R12, R113, R13, 0x1, P3 ;  /* 0x000000710c077211 */ /* 0x000fe200018f0c0d */
[----:B---3--:R-:W-:-:S05]  /*28d0*/  HADD2.F32 R11, -RZ, R18.H0_H0 ;  /* 0x20000012ff0b7230 */ /* 0x008fca0000004100 */
[----:B------:R-:W-:-:S04]  /*28e0*/  FMUL R11, R11, R90 ;  /* 0x0000005a0b0b7220 */ /* 0x000fc80000400000 */
[----:B------:R-:W-:-:S05]  /*28f0*/  FFMA R11, R26, R89, R11 ;  /* 0x000000591a0b7223 */ /* 0x000fca000000000b */
[----:B------:R-:W-:Y:S01]  /*2900*/  F2FP.F16.F32.PACK_AB R14, RZ, R11 ;  /* 0x0000000bff0e723e */ /* 0x000fe200000000ff */
[----:B------:R-:W-:-:S05]  /*2910*/  IMAD.X R11, R19, 0x1, R9, P2 ;  /* 0x00000001130b7824 */ /* 0x000fca00010e0609 */
[----:B------:R2:W-:Y:S01]  /*2920*/  @P0 STG.E.U16 desc[UR36][R10.64], R14 ;  /* 0x0000000e0a000986 */ /* 0x0005e2000c101524 */
[----:B------:R-:W-:Y:S05]  /*2930*/  @!P1 BRA `(.L_x_42) ;  /* 0x0000000000049947 */ /* 0x000fea0003800000 */
[----:B------:R3:W5:Y:S02]  /*2940*/  LDG.E.LTC128B.U16 R18, desc[UR36][R6.64+0x2] ;  /* 0x0000022406127981 */ /* 0x000764000c1e1520 */
.L_x_42:
[----:B------:R-:W-:Y:S05]  /*2950*/  BSYNC B1 ;  /* 0x0000000000017941 */ /* 0x000fea0003800000 */
.L_x_41:
[----:B-----5:R-:W-:Y:S01]  /*2960*/  HADD2.F32 R13, -RZ, R18.H0_H0 ;  /* 0x20000012ff0d7230 */ /* 0x020fe20000004100 */
[----:B------:R-:W-:Y:S01]  /*2970*/  ISETP.GT.AND P0, PT, R3, 0x8, PT ;  /* 0x000000080300780c */ /* 0x000fe20003f04270 */
[----:B------:R-:W-:Y:S03]  /*2980*/  BSSY B1, `(.L_x_43) ;  /* 0x0000008000017945 */ /* 0x000fe60003800000 */
[----:B------:R-:W-:Y:S01]  /*2990*/  FMUL R12, R13, R90 ;  /* 0x0000005a0d0c7220 */ /* 0x000fe20000400000 */
[----:B------:R-:W-:-:S03]  /*29a0*/  ISETP.GT.AND P2, PT, R0, RZ, P0 ;  /* 0x000000ff0000720c */ /* 0x000fc60000744270 */
[----:B------:R-:W-:-:S05]  /*29b0*/  FFMA R12, R27, R89, R12 ;  /* 0x000000591b0c7223 */ /* 0x000fca000000000c */
[----:B------:R-:W-:-:S05]  /*29c0*/  F2FP.F16.F32.PACK_AB R12, RZ, R12 ;  /* 0x0000000cff0c723e */ /* 0x000fca00000000ff */
[----:B------:R4:W-:Y:S01]  /*29d0*/  @P1 STG.E.U16 desc[UR36][R10.64+0x2], R12 ;  /* 0x0000020c0a001986 */ /* 0x0009e2000c101524 */
[----:B------:R-:W-:Y:S05]  /*29e0*/  @!P2 BRA `(.L_x_44) ;  /* 0x000000000004a947 */ /* 0x000fea0003800000 */
[----:B------:R0:W5:Y:S02]  /*29f0*/  LDG.E.LTC128B.U16 R18, desc[UR36][R4.64+0x10] ;  /* 0x0000102404127981 */ /* 0x000164000c1e1520 */
.L_x_44:
[----:B------:R-:W-:Y:S05]  /*2a00*/  BSYNC B1 ;  /* 0x0000000000017941 */ /* 0x000fea0003800000 */
.L_x_43:
        /* <DEDUP_REMOVED lines=10> */
.L_x_46:
[----:B------:R-:W-:Y:S05]  /*2ab0*/  BSYNC B1 ;  /* 0x0000000000017941 */ /* 0x000fea0003800000 */
.L_x_45:
[----:B0----5:R-:W-:Y:S01]  /*2ac0*/  HADD2.F32 R13, -RZ, R18.H0_H0 ;  /* 0x20000012ff0d7230 */ /* 0x021fe20000004100 */
[----:B------:R-:W-:Y:S01]  /*2ad0*/  ISETP.GT.AND P0, PT, R0, 0x8, P0 ;  /* 0x000000080000780c */ /* 0x000fe20000704270 */
[----:B------:R-:W-:Y:S03]  /*2ae0*/  BSSY B1, `(.L_x_47) ;  /* 0x0000007000017945 */ /* 0x000fe60003800000 */
[----:B----4-:R-:W-:-:S04]  /*2af0*/  FMUL R12, R13, R90 ;  /* 0x0000005a0d0c7220 */ /* 0x010fc80000400000 */
[----:B------:R-:W-:-:S05]  /*2b00*/  FFMA R12, R29, R89, R12 ;  /* 0x000000591d0c7223 */ /* 0x000fca000000000c */
[----:B------:R-:W-:-:S05]  /*2b10*/  F2FP.F16.F32.PACK_AB R12, RZ, R12 ;  /* 0x0000000cff0c723e */ /* 0x000fca00000000ff */
[----:B------:R0:W-:Y:S01]  /*2b20*/  @P3 STG.E.U16 desc[UR36][R8.64+0x12], R12 ;  /* 0x0000120c08003986 */ /* 0x0001e2000c101524 */
[----:B------:R-:W-:Y:S05]  /*2b30*/  @!P0 BRA `(.L_x_48) ;  /* 0x0000000000048947 */ /* 0x000fea0003800000 */
[----:B------:R4:W5:Y:S02]  /*2b40*/  LDG.E.LTC128B.U16 R18, desc[UR36][R6.64+0x10] ;  /* 0x0000102406127981 */ /* 0x000964000c1e1520 */
.L_x_48:
[----:B------:R-:W-:Y:S05]  /*2b50*/  BSYNC B1 ;  /* 0x0000000000017941 */ /* 0x000fea0003800000 */
.L_x_47:
[----:B-----5:R-:W-:Y:S01]  /*2b60*/  HADD2.F32 R13, -RZ, R18.H0_H0 ;  /* 0x20000012ff0d7230 */ /* 0x020fe20000004100 */
[----:B------:R-:W-:Y:S01]  /*2b70*/  ISETP.GT.AND P1, PT, R0, 0x8, P1 ;  /* 0x000000080000780c */ /* 0x000fe20000f24270 */
[----:B------:R-:W-:Y:S03]  /*2b80*/  BSSY B1, `(.L_x_49) ;  /* 0x0000007000017945 */ /* 0x000fe60003800000 */
[----:B------:R-:W-:-:S04]  /*2b90*/  FMUL R13, R13, R90 ;  /* 0x0000005a0d0d7220 */ /* 0x000fc80000400000 */
[----:B------:R-:W-:-:S05]  /*2ba0*/  FFMA R13, R30, R89, R13 ;  /* 0x000000591e0d7223 */ /* 0x000fca000000000d */
[----:B------:R-:W-:-:S05]  /*2bb0*/  F2FP.F16.F32.PACK_AB R13, RZ, R13 ;  /* 0x0000000dff0d723e */ /* 0x000fca00000000ff */
[----:B------:R0:W-:Y:S01]  /*2bc0*/  @P0 STG.E.U16 desc[UR36][R10.64+0x10], R13 ;  /* 0x0000100d0a000986 */ /* 0x0001e2000c101524 */
[----:B------:R-:W-:Y:S05]  /*2bd0*/  @!P1 BRA `(.L_x_50) ;  /* 0x0000000000049947 */ /* 0x000fea0003800000 */
[----:B------:R0:W5:Y:S02]  /*2be0*/  LDG.E.LTC128B.U16 R18, desc[UR36][R6.64+0x12] ;  /* 0x0000122406127981 */ /* 0x000164000c1e1520 */
.L_x_50:
[----:B------:R-:W-:Y:S05]  /*2bf0*/  BSYNC B1 ;  /* 0x0000000000017941 */ /* 0x000fea0003800000 */
.L_x_49:
[----:B0----5:R-:W-:Y:S01]  /*2c00*/  HADD2.F32 R13, -RZ, R18.H0_H0 ;  /* 0x20000012ff0d7230 */ /* 0x021fe20000004100 */
        /* <DEDUP_REMOVED lines=9> */
.L_x_52:
[----:B------:R-:W-:Y:S05]  /*2ca0*/  BSYNC B1 ;  /* 0x0000000000017941 */ /* 0x000fea0003800000 */
.L_x_51:
        /* <DEDUP_REMOVED lines=10> */
.L_x_54:
[----:B------:R-:W-:Y:S05]  /*2d50*/  BSYNC B1 ;  /* 0x0000000000017941 */ /* 0x000fea0003800000 */
.L_x_53:
[----:B0----5:R-:W-:Y:S01]  /*2d60*/  HADD2.F32 R13, -RZ, R18.H0_H0 ;  /* 0x20000012ff0d7230 */ /* 0x021fe20000004100 */
        /* <DEDUP_REMOVED lines=8> */
.L_x_56:
[----:B------:R-:W-:Y:S05]  /*2df0*/  BSYNC B1 ;  /* 0x0000000000017941 */ /* 0x000fea0003800000 */
.L_x_55:
        /* <DEDUP_REMOVED lines=9> */
.L_x_58:
[----:B------:R-:W-:Y:S05]  /*2e90*/  BSYNC B1 ;  /* 0x0000000000017941 */ /* 0x000fea0003800000 */
.L_x_57:
        /* <DEDUP_REMOVED lines=10> */
.L_x_60:
[----:B------:R-:W-:Y:S05]  /*2f40*/  BSYNC B1 ;  /* 0x0000000000017941 */ /* 0x000fea0003800000 */
.L_x_59:
        /* <DEDUP_REMOVED lines=10> */
.L_x_62:
[----:B------:R-:W-:Y:S05]  /*2ff0*/  BSYNC B1 ;  /* 0x0000000000017941 */ /* 0x000fea0003800000 */
.L_x_61:
        /* <DEDUP_REMOVED lines=9> */
.L_x_64:
[----:B------:R-:W-:Y:S05]  /*3090*/  BSYNC B1 ;  /* 0x0000000000017941 */ /* 0x000fea0003800000 */
.L_x_63:
        /* <DEDUP_REMOVED lines=9> */
.L_x_66:
[----:B------:R-:W-:Y:S05]  /*3130*/  BSYNC B1 ;  /* 0x0000000000017941 */ /* 0x000fea0003800000 */
.L_x_65:
        /* <DEDUP_REMOVED lines=10> */
.L_x_68:
[----:B------:R-:W-:Y:S05]  /*31e0*/  BSYNC B1 ;  /* 0x0000000000017941 */ /* 0x000fea0003800000 */
.L_x_67:
        /* <DEDUP_REMOVED lines=10> */
.L_x_70:
[----:B------:R-:W-:Y:S05]  /*3290*/  BSYNC B1 ;  /* 0x0000000000017941 */ /* 0x000fea0003800000 */
.L_x_69:
        /* <DEDUP_REMOVED lines=9> */
.L_x_72:
[----:B------:R-:W-:Y:S05]  /*3330*/  BSYNC B1 ;  /* 0x0000000000017941 */ /* 0x000fea0003800000 */
.L_x_71:
        /* <DEDUP_REMOVED lines=9> */
.L_x_74:
[----:B------:R-:W-:Y:S05]  /*33d0*/  BSYNC B1 ;  /* 0x0000000000017941 */ /* 0x000fea0003800000 */
.L_x_73:
        /* <DEDUP_REMOVED lines=10> */
.L_x_76:
[----:B------:R-:W-:Y:S05]  /*3480*/  BSYNC B1 ;  /* 0x0000000000017941 */ /* 0x000fea0003800000 */
.L_x_75:
        /* <DEDUP_REMOVED lines=10> */
.L_x_78:
[----:B------:R-:W-:Y:S05]  /*3530*/  BSYNC B1 ;  /* 0x0000000000017941 */ /* 0x000fea0003800000 */
.L_x_77:
        /* <DEDUP_REMOVED lines=9> */
.L_x_80:
[----:B------:R-:W-:Y:S05]  /*35d0*/  BSYNC B1 ;  /* 0x0000000000017941 */ /* 0x000fea0003800000 */
.L_x_79:
        /* <DEDUP_REMOVED lines=9> */
.L_x_82:
[----:B------:R-:W-:Y:S05]  /*3670*/  BSYNC B1 ;  /* 0x0000000000017941 */ /* 0x000fea0003800000 */
.L_x_81:
        /* <DEDUP_REMOVED lines=10> */
.L_x_84:
[----:B------:R-:W-:Y:S05]  /*3720*/  BSYNC B1 ;  /* 0x0000000000017941 */ /* 0x000fea0003800000 */
.L_x_83:
        /* <DEDUP_REMOVED lines=10> */
.L_x_86:
[----:B------:R-:W-:Y:S05]  /*37d0*/  BSYNC B1 ;  /* 0x0000000000017941 */ /* 0x000fea0003800000 */
.L_x_85:
        /* <DEDUP_REMOVED lines=9> */
.L_x_88:
[----:B------:R-:W-:Y:S05]  /*3870*/  BSYNC B1 ;  /* 0x0000000000017941 */ /* 0x000fea0003800000 */
.L_x_87:
        /* <DEDUP_REMOVED lines=9> */
.L_x_90:
[----:B------:R-:W-:Y:S05]  /*3910*/  BSYNC B1 ;  /* 0x0000000000017941 */ /* 0x000fea0003800000 */
.L_x_89:
        /* <DEDUP_REMOVED lines=10> */
.L_x_92:
[----:B------:R-:W-:Y:S05]  /*39c0*/  BSYNC B1 ;  /* 0x0000000000017941 */ /* 0x000fea0003800000 */
.L_x_91:
        /* <DEDUP_REMOVED lines=10> */
.L_x_94:
[----:B------:R-:W-:Y:S05]  /*3a70*/  BSYNC B1 ;  /* 0x0000000000017941 */ /* 0x000fea0003800000 */
.L_x_93:
        /* <DEDUP_REMOVED lines=9> */
.L_x_96:
[----:B------:R-:W-:Y:S05]  /*3b10*/  BSYNC B1 ;  /* 0x0000000000017941 */ /* 0x000fea0003800000 */
.L_x_95:
        /* <DEDUP_REMOVED lines=9> */
.L_x_98:
[----:B------:R-:W-:Y:S05]  /*3bb0*/  BSYNC B1 ;  /* 0x0000000000017941 */ /* 0x000fea0003800000 */
.L_x_97:
        /* <DEDUP_REMOVED lines=10> */
.L_x_100:
[----:B------:R-:W-:Y:S05]  /*3c60*/  BSYNC B1 ;  /* 0x0000000000017941 */ /* 0x000fea0003800000 */
.L_x_99:
        /* <DEDUP_REMOVED lines=10> */
.L_x_102:
[----:B------:R-:W-:Y:S05]  /*3d10*/  BSYNC B1 ;  /* 0x0000000000017941 */ /* 0x000fea0003800000 */
.L_x_101:
        /* <DEDUP_REMOVED lines=9> */
.L_x_104:
[----:B------:R-:W-:Y:S05]  /*3db0*/  BSYNC B1 ;  /* 0x0000000000017941 */ /* 0x000fea0003800000 */
.L_x_103:
        /* <DEDUP_REMOVED lines=9> */
.L_x_106:
[----:B------:R-:W-:Y:S05]  /*3e50*/  BSYNC B1 ;  /* 0x0000000000017941 */ /* 0x000fea0003800000 */
.L_x_105:
        /* <DEDUP_REMOVED lines=10> */
.L_x_108:
[----:B------:R-:W-:Y:S05]  /*3f00*/  BSYNC B1 ;  /* 0x0000000000017941 */ /* 0x000fea0003800000 */
.L_x_107:
        /* <DEDUP_REMOVED lines=10> */
.L_x_110:
[----:B------:R-:W-:Y:S05]  /*3fb0*/  BSYNC B1 ;  /* 0x0000000000017941 */ /* 0x000fea0003800000 */
.L_x_109:
        /* <DEDUP_REMOVED lines=9> */
.L_x_112:
[----:B------:R-:W-:Y:S05]  /*4050*/  BSYNC B1 ;  /* 0x0000000000017941 */ /* 0x000fea0003800000 */
.L_x_111:
        /* <DEDUP_REMOVED lines=9> */
.L_x_114:
[----:B------:R-:W-:Y:S05]  /*40f0*/  BSYNC B1 ;  /* 0x0000000000017941 */ /* 0x000fea0003800000 */
.L_x_113:
        /* <DEDUP_REMOVED lines=10> */
.L_x_116:
[----:B------:R-:W-:Y:S05]  /*41a0*/  BSYNC B1 ;  /* 0x0000000000017941 */ /* 0x000fea0003800000 */
.L_x_115:
        /* <DEDUP_REMOVED lines=10> */
.L_x_118:
[----:B------:R-:W-:Y:S05]  /*4250*/  BSYNC B1 ;  /* 0x0000000000017941 */ /* 0x000fea0003800000 */
.L_x_117:
        /* <DEDUP_REMOVED lines=9> */
.L_x_120:
[----:B------:R-:W-:Y:S05]  /*42f0*/  BSYNC B1 ;  /* 0x0000000000017941 */ /* 0x000fea0003800000 */
.L_x_119:
        /* <DEDUP_REMOVED lines=9> */
.L_x_122:
[----:B------:R-:W-:Y:S05]  /*4390*/  BSYNC B1 ;  /* 0x0000000000017941 */ /* 0x000fea0003800000 */
.L_x_121:
        /* <DEDUP_REMOVED lines=10> */
.L_x_124:
[----:B------:R-:W-:Y:S05]  /*4440*/  BSYNC B1 ;  /* 0x0000000000017941 */ /* 0x000fea0003800000 */
.L_x_123:
        /* <DEDUP_REMOVED lines=10> */
.L_x_126:
[----:B------:R-:W-:Y:S05]  /*44f0*/  BSYNC B1 ;  /* 0x0000000000017941 */ /* 0x000fea0003800000 */
.L_x_125:
        /* <DEDUP_REMOVED lines=9> */
.L_x_128:
[----:B------:R-:W-:Y:S05]  /*4590*/  BSYNC B1 ;  /* 0x0000000000017941 */ /* 0x000fea0003800000 */
.L_x_127:
        /* <DEDUP_REMOVED lines=9> */
.L_x_130:
[----:B------:R-:W-:Y:S05]  /*4630*/  BSYNC B1 ;  /* 0x0000000000017941 */ /* 0x000fea0003800000 */
.L_x_129:
        /* <DEDUP_REMOVED lines=10> */
.L_x_132:
[----:B------:R-:W-:Y:S05]  /*46e0*/  BSYNC B1 ;  /* 0x0000000000017941 */ /* 0x000fea0003800000 */
.L_x_131:
        /* <DEDUP_REMOVED lines=10> */
.L_x_134:
[----:B------:R-:W-:Y:S05]  /*4790*/  BSYNC B1 ;  /* 0x0000000000017941 */ /* 0x000fea0003800000 */
.L_x_133:
        /* <DEDUP_REMOVED lines=9> */
.L_x_136:
[----:B------:R-:W-:Y:S05]  /*4830*/  BSYNC B1 ;  /* 0x0000000000017941 */ /* 0x000fea0003800000 */
.L_x_135:
        /* <DEDUP_REMOVED lines=9> */
.L_x_138:
[----:B------:R-:W-:Y:S05]  /*48d0*/  BSYNC B1 ;  /* 0x0000000000017941 */ /* 0x000fea0003800000 */
.L_x_137:
        /* <DEDUP_REMOVED lines=10> */
.L_x_140:
[----:B------:R-:W-:Y:S05]  /*4980*/  BSYNC B1 ;  /* 0x0000000000017941 */ /* 0x000fea0003800000 */
.L_x_139:
        /* <DEDUP_REMOVED lines=10> */
.L_x_142:
[----:B------:R-:W-:Y:S05]  /*4a30*/  BSYNC B1 ;  /* 0x0000000000017941 */ /* 0x000fea0003800000 */
.L_x_141:
        /* <DEDUP_REMOVED lines=9> */
.L_x_144:
[----:B------:R-:W-:Y:S05]  /*4ad0*/  BSYNC B1 ;  /* 0x0000000000017941 */ /* 0x000fea0003800000 */
.L_x_143:
        /* <DEDUP_REMOVED lines=9> */
.L_x_146:
[----:B------:R-:W-:Y:S05]  /*4b70*/  BSYNC B1 ;  /* 0x0000000000017941 */ /* 0x000fea0003800000 */
.L_x_145:
        /* <DEDUP_REMOVED lines=10> */
.L_x_148:
[----:B------:R-:W-:Y:S05]  /*4c20*/  BSYNC B1 ;  /* 0x0000000000017941 */ /* 0x000fea0003800000 */
.L_x_147:
        /* <DEDUP_REMOVED lines=10> */
.L_x_150:
[----:B------:R-:W-:Y:S05]  /*4cd0*/  BSYNC B1 ;  /* 0x0000000000017941 */ /* 0x000fea0003800000 */
.L_x_149:
        /* <DEDUP_REMOVED lines=9> */
.L_x_152:
[----:B------:R-:W-:Y:S05]  /*4d70*/  BSYNC B1 ;  /* 0x0000000000017941 */ /* 0x000fea0003800000 */
.L_x_151:
        /* <DEDUP_REMOVED lines=9> */
.L_x_154:
[----:B------:R-:W-:Y:S05]  /*4e10*/  BSYNC B1 ;  /* 0x0000000000017941 */ /* 0x000fea0003800000 */
.L_x_153:
        /* <DEDUP_REMOVED lines=10> */
.L_x_156:
[----:B------:R-:W-:Y:S05]  /*4ec0*/  BSYNC B1 ;  /* 0x0000000000017941 */ /* 0x000fea0003800000 */
.L_x_155:
        /* <DEDUP_REMOVED lines=10> */
.L_x_158:
[----:B------:R-:W-:Y:S05]  /*4f70*/  BSYNC B1 ;  /* 0x0000000000017941 */ /* 0x000fea0003800000 */
.L_x_157:
[----:B-----5:R-:W-:Y:S01]  /*4f80*/  HADD2.F32 R3, -RZ, R18.H0_H0 ;  /* 0x20000012ff037230 */ /* 0x020fe20000004100 */
[----:B------:R-:W-:Y:S01]  /*4f90*/  ISETP.GT.AND P0, PT, R0, 0x8, P0 ;  /* 0x000000080000780c */ /* 0x000fe20000704270 */
[----:B------:R-:W-:Y:S03]  /*4fa0*/  BSSY B1, `(.L_x_159) ;  /* 0x0000007000017945 */ /* 0x000fe60003800000 */
[----:B01----:R-:W-:-:S04]  /*4fb0*/  FMUL R4, R3, R90 ;  /* 0x0000005a03047220 */ /* 0x003fc80000400000 */
[----:B------:R-:W-:-:S05]  /*4fc0*/  FFMA R4, R85, R89, R4 ;  /* 0x0000005955047223 */ /* 0x000fca0000000004 */
[----:B------:R-:W-:-:S05]  /*4fd0*/  F2FP.F16.F32.PACK_AB R4, RZ, R4 ;  /* 0x00000004ff04723e */ /* 0x000fca00000000ff */
[----:B------:R0:W-:Y:S01]  /*4fe0*/  @P3 STG.E.U16 desc[UR36][R8.64+0xf2], R4 ;  /* 0x0000f20408003986 */ /* 0x0001e2000c101524 */
[----:B------:R-:W-:Y:S05]  /*4ff0*/  @!P0 BRA `(.L_x_160) ;  /* 0x0000000000048947 */ /* 0x000fea0003800000 */
[----:B------:R1:W5:Y:S02]  /*5000*/  LDG.E.LTC128B.U16 R18, desc[UR36][R6.64+0xf0] ;  /* 0x0000f02406127981 */ /* 0x000364000c1e1520 */
.L_x_160:
[----:B------:R-:W-:Y:S05]  /*5010*/  BSYNC B1 ;  /* 0x0000000000017941 */ /* 0x000fea0003800000 */
.L_x_159:
[----:B-----5:R-:W-:Y:S01]  /*5020*/  HADD2.F32 R3, -RZ, R18.H0_H0 ;  /* 0x20000012ff037230 */ /* 0x020fe20000004100 */
[----:B------:R-:W-:Y:S01]  /*5030*/  ISETP.GT.AND P1, PT, R0, 0x8, P1 ;  /* 0x000000080000780c */ /* 0x000fe20000f24270 */
[----:B0-----:R-:W-:Y:S01]  /*5040*/  @P0 IMAD.MOV.U32 R4, RZ, RZ, R10 ;  /* 0x000000ffff040224 */ /* 0x001fe200078e000a */
[----:B------:R-:W-:Y:S01]  /*5050*/  BSSY B1, `(.L_x_161) ;  /* 0x0000008000017945 */ /* 0x000fe20003800000 */
[----:B------:R-:W-:Y:S02]  /*5060*/  @P0 IMAD.MOV.U32 R5, RZ, RZ, R11 ;  /* 0x000000ffff050224 */ /* 0x000fe400078e000b */
[----:B------:R-:W-:-:S04]  /*5070*/  FMUL R3, R3, R90 ;  /* 0x0000005a03037220 */ /* 0x000fc80000400000 */
[----:B------:R-:W-:-:S05]  /*5080*/  FFMA R3, R86, R89, R3 ;  /* 0x0000005956037223 */ /* 0x000fca0000000003 */
[----:B------:R-:W-:-:S05]  /*5090*/  F2FP.F16.F32.PACK_AB R3, RZ, R3 ;  /* 0x00000003ff03723e */ /* 0x000fca00000000ff */
[----:B------:R0:W-:Y:S01]  /*50a0*/  @P0 STG.E.U16 desc[UR36][R4.64+0xf0], R3 ;  /* 0x0000f00304000986 */ /* 0x0001e2000c101524 */
[----:B------:R-:W-:Y:S05]  /*50b0*/  @!P1 BRA `(.L_x_162) ;  /* 0x0000000000049947 */ /* 0x000fea0003800000 */
[----:B------:R0:W5:Y:S02]  /*50c0*/  LDG.E.LTC128B.U16 R18, desc[UR36][R6.64+0xf2] ;  /* 0x0000f22406127981 */ /* 0x000164000c1e1520 */
.L_x_162:
[----:B------:R-:W-:Y:S05]  /*50d0*/  BSYNC B1 ;  /* 0x0000000000017941 */ /* 0x000fea0003800000 */
.L_x_161:
[----:B------:R-:W-:Y:S05]  /*50e0*/  @!P1 BRA `(.L_x_163) ;  /* 0x0000001000b09947 */ /* 0x000fea0003800000 */
[----:B0----5:R-:W-:-:S05]  /*50f0*/  HADD2.F32 R3, -RZ, R18.H0_H0 ;  /* 0x20000012ff037230 */ /* 0x021fca0000004100 */
[----:B------:R-:W-:-:S04]  /*5100*/  FMUL R0, R3, R90 ;  /* 0x0000005a03007220 */ /* 0x000fc80000400000 */
[----:B------:R-:W-:-:S05]  /*5110*/  FFMA R0, R87, R89, R0 ;  /* 0x0000005957007223 */ /* 0x000fca0000000000 */
[----:B------:R-:W-:-:S05]  /*5120*/  F2FP.F16.F32.PACK_AB R0, RZ, R0 ;  /* 0x00000000ff00723e */ /* 0x000fca00000000ff */
[----:B------:R0:W-:Y:S01]  /*5130*/  STG.E.U16 desc[UR36][R10.64+0xf2], R0 ;  /* 0x0000f2000a007986 */ /* 0x0001e2000c101524 */
[----:B------:R-:W-:Y:S05]  /*5140*/  BRA `(.L_x_163) ;  /* 0x0000001000987947 */ /* 0x000fea0003800000 */
.L_x_38:
[----:B------:R-:W-:Y:S01]  /*5150*/  ISETP.GT.AND P2, PT, R3, 0x1, PT ;  /* 0x000000010300780c */ /* 0x000fe20003f44270 */
[----:B------:R-:W-:Y:S01]  /*5160*/  ULDC.64 UR4, c[0x0][0x5c0] ;  /* 0x0001700000047ab9 */ /* 0x000fe20000000a00 */
[-C--:B------:R-:W-:Y:S01]  /*5170*/  FMUL R24, R24, R89.reuse ;  /* 0x0000005918187220 */ /* 0x080fe20000400000 */
[-C--:B------:R-:W-:Y:S01]  /*5180*/  FMUL R25, R25, R89.reuse ;  /* 0x0000005919197220 */ /* 0x080fe20000400000 */
[----:B------:R-:W-:Y:S01]  /*5190*/  ISETP.GT.AND P1, PT, R0, RZ, P2 ;  /* 0x000000ff0000720c */ /* 0x000fe20001724270 */
[-C--:B------:R-:W-:Y:S01]  /*51a0*/  FMUL R26, R26, R89.reuse ;  /* 0x000000591a1a7220 */ /* 0x080fe20000400000 */
[----:B------:R-:W-:Y:S01]  /*51b0*/  LEA R4, P4, R106, UR4, 0x1 ;  /* 0x000000046a047c11 */ /* 0x000fe2000f8808ff */
[-C--:B------:R-:W-:Y:S01]  /*51c0*/  FMUL R27, R27, R89.reuse ;  /* 0x000000591b1b7220 */ /* 0x080fe20000400000 */
[----:B------:R-:W-:Y:S01]  /*51d0*/  F2FP.F16.F32.PACK_AB R24, RZ, R24 ;  /* 0x00000018ff18723e */ /* 0x000fe200000000ff */
[-C--:B------:R-:W-:Y:S01]  /*51e0*/  FMUL R28, R28, R89.reuse ;  /* 0x000000591c1c7220 */ /* 0x080fe20000400000 */
[----:B------:R-:W-:Y:S01]  /*51f0*/  LEA.HI.X R5, R106, UR5, R115, 0x1, P4 ;  /* 0x000000056a057c11 */ /* 0x000fe2000a0f0c73 */
[----:B------:R-:W-:Y:S01]  /*5200*/  FMUL R29, R29, R89 ;  /* 0x000000591d1d7220 */ /* 0x000fe20000400000 */
[----:B------:R-:W-:Y:S01]  /*5210*/  F2FP.F16.F32.PACK_AB R25, RZ, R25 ;  /* 0x00000019ff19723e */ /* 0x000fe200000000ff */
[-C--:B------:R-:W-:Y:S01]  /*5220*/  FMUL R30, R30, R89.reuse ;  /* 0x000000591e1e7220 */ /* 0x080fe20000400000 */
[C---:B------:R-:W-:Y:S01]  /*5230*/  ISETP.GT.AND P2, PT, R0.reuse, 0x8, P2 ;  /* 0x000000080000780c */ /* 0x040fe20001744270 */
[----:B------:R-:W-:Y:S01]  /*5240*/  @P3 STG.E.U16 desc[UR36][R4.64], R24 ;  /* 0x0000001804003986 */ /* 0x000fe2000c101524 */
[----:B------:R-:W-:Y:S01]  /*5250*/  SHF.L.U64.HI R7, R91, 0x1, R96 ;  /* 0x000000015b077819 */ /* 0x000fe20000010260 */
[-C--:B------:R-:W-:Y:S01]  /*5260*/  FMUL R31, R31, R89.reuse ;  /* 0x000000591f1f7220 */ /* 0x080fe20000400000 */
[----:B------:R-:W-:Y:S01]  /*5270*/  LEA R6, P3, R91, R4, 0x1 ;  /* 0x000000045b067211 */ /* 0x000fe200078608ff */
[----:B------:R-:W-:Y:S01]  /*5280*/  @P1 STG.E.U16 desc[UR36][R4.64+0x2], R25 ;  /* 0x0000021904001986 */ /* 0x000fe2000c101524 */
[----:B------:R-:W-:Y:S01]  /*5290*/  ISETP.GT.AND P1, PT, R0, 0x8, P0 ;  /* 0x000000080000780c */ /* 0x000fe20000724270 */
[----:B------:R-:W-:Y:S01]  /*52a0*/  FMUL R32, R32, R89 ;  /* 0x0000005920207220 */ /* 0x000fe20000400000 */
[----:B------:R-:W-:Y:S01]  /*52b0*/  F2FP.F16.F32.PACK_AB R26, RZ, R26 ;  /* 0x0000001aff1a723e */ /* 0x000fe200000000ff */
[----:B------:R-:W-:Y:S01]  /*52c0*/  IMAD.X R7, R7, 0x1, R5, P3 ;  /* 0x0000000107077824 */ /* 0x000fe200018e0605 */
[----:B------:R-:W-:Y:S01]  /*52d0*/  F2FP.F16.F32.PACK_AB R27, RZ, R27 ;  /* 0x0000001bff1b723e */ /* 0x000fe200000000ff */
[-C--:B------:R-:W-:Y:S01]  /*52e0*/  FMUL R33, R33, R89.reuse ;  /* 0x0000005921217220 */ /* 0x080fe20000400000 */
[----:B------:R-:W-:Y:S01]  /*52f0*/  ISETP.GT.AND P0, PT, R3, 0x8, PT ;  /* 0x000000080300780c */ /* 0x000fe20003f04270 */
[-C--:B------:R-:W-:Y:S01]  /*5300*/  FMUL R34, R34, R89.reuse ;  /* 0x0000005922227220 */ /* 0x080fe20000400000 */
[----:B------:R-:W-:Y:S01]  /*5310*/  F2FP.F16.F32.PACK_AB R28, RZ, R28 ;  /* 0x0000001cff1c723e */ /* 0x000fe200000000ff */
[-C--:B------:R-:W-:Y:S01]  /*5320*/  FMUL R35, R35, R89.reuse ;  /* 0x0000005923237220 */ /* 0x080fe20000400000 */
[----:B------:R-:W-:Y:S01]  /*5330*/  ISETP.GT.AND P4, PT, R0, RZ, P0 ;  /* 0x000000ff0000720c */ /* 0x000fe20000784270 */
[----:B------:R-:W-:Y:S01]  /*5340*/  FMUL R36, R36, R89 ;  /* 0x0000005924247220 */ /* 0x000fe20000400000 */
[----:B------:R-:W-:Y:S01]  /*5350*/  F2FP.F16.F32.PACK_AB R29, RZ, R29 ;  /* 0x0000001dff1d723e */ /* 0x000fe200000000ff */
[----:B------:R-:W-:Y:S01]  /*5360*/  @P1 STG.E.U16 desc[UR36][R6.64], R26 ;  /* 0x0000001a06001986 */ /* 0x000fe2000c101524 */
[----:B------:R-:W-:Y:S01]  /*5370*/  ISETP.GT.AND P1, PT, R0, 0x8, P0 ;  /* 0x000000080000780c */ /* 0x000fe20000724270 */
[-C--:B------:R-:W-:Y:S01]  /*5380*/  FMUL R37, R37, R89.reuse ;  /* 0x0000005925257220 */ /* 0x080fe20000400000 */
[----:B------:R-:W-:Y:S01]  /*5390*/  F2FP.F16.F32.PACK_AB R30, RZ, R30 ;  /* 0x0000001eff1e723e */ /* 0x000fe200000000ff */
[----:B------:R-:W-:Y:S01]  /*53a0*/  @P2 STG.E.U16 desc[UR36][R6.64+0x2], R27 ;  /* 0x0000021b06002986 */ /* 0x000fe2000c101524 */
[----:B------:R-:W-:Y:S01]  /*53b0*/  ISETP.GT.AND P2, PT, R3, 0x9, PT ;  /* 0x000000090300780c */ /* 0x000fe20003f44270 */
[----:B------:R-:W-:Y:S01]  /*53c0*/  FMUL R38, R38, R89 ;  /* 0x0000005926267220 */ /* 0x000fe20000400000 */
[----:B------:R-:W-:Y:S01]  /*53d0*/  F2FP.F16.F32.PACK_AB R31, RZ, R31 ;  /* 0x0000001fff1f723e */ /* 0x000fe200000000ff */
[-C--:B------:R-:W-:Y:S01]  /*53e0*/  FMUL R39, R39, R89.reuse ;  /* 0x0000005927277220 */ /* 0x080fe20000400000 */
[C---:B------:R-:W-:Y:S01]  /*53f0*/  ISETP.GT.AND P3, PT, R0.reuse, RZ, P2 ;  /* 0x000000ff0000720c */ /* 0x040fe20001764270 */
[----:B------:R-:W-:Y:S01]  /*5400*/  @P4 STG.E.U16 desc[UR36][R4.64+0x10], R28 ;  /* 0x0000101c04004986 */ /* 0x000fe2000c101524 */
[----:B------:R-:W-:Y:S01]  /*5410*/  ISETP.GT.AND P2, PT, R0, 0x8, P2 ;  /* 0x000000080000780c */ /* 0x000fe20001744270 */
        /* <DEDUP_REMOVED lines=8> */
[-C--:B------:R-:W-:Y:S01]  /*54a0*/  FMUL R44, R44, R89.reuse ;  /* 0x000000592c2c7220 */ /* 0x080fe20000400000 */
[----:B------:R-:W-:Y:S01]  /*54b0*/  F2FP.F16.F32.PACK_AB R34, RZ, R34 ;  /* 0x00000022ff22723e */ /* 0x000fe200000000ff */
[----:B------:R-:W-:Y:S01]  /*54c0*/  @P3 STG.E.U16 desc[UR36][R4.64+0x12], R29 ;  /* 0x0000121d04003986 */ /* 0x000fe2000c101524 */
[----:B------:R-:W-:Y:S01]  /*54d0*/  ISETP.GT.AND P3, PT, R3, 0x11, PT ;  /* 0x000000110300780c */ /* 0x000fe20003f64270 */
[----:B------:R-:W-:Y:S01]  /*54e0*/  FMUL R45, R45, R89 ;  /* 0x000000592d2d7220 */ /* 0x000fe20000400000 */
[----:B------:R-:W-:Y:S01]  /*54f0*/  F2FP.F16.F32.PACK_AB R35, RZ, R35 ;  /* 0x00000023ff23723e */ /* 0x000fe200000000ff */
[----:B------:R-:W-:Y:S01]  /*5500*/  @P1 STG.E.U16 desc[UR36][R6.64+0x10], R30 ;  /* 0x0000101e06001986 */ /* 0x000fe2000c101524 */
[----:B------:R-:W-:Y:S01]  /*5510*/  ISETP.GT.AND P1, PT, R0, 0x8, P0 ;  /* 0x000000080000780c */ /* 0x000fe20000724270 */
[-C--:B------:R-:W-:Y:S01]  /*5520*/  FMUL R46, R46, R89.reuse ;  /* 0x000000592e2e7220 */ /* 0x080fe20000400000 */
[----:B------:R-:W-:Y:S01]  /*5530*/  ISETP.GT.AND P0, PT, R3, 0x18, PT ;  /* 0x000000180300780c */ /* 0x000fe20003f04270 */
[----:B------:R-:W-:Y:S01]  /*5540*/  @P2 STG.E.U16 desc[UR36][R6.64+0x12], R31 ;  /* 0x0000121f06002986 */ /* 0x000fe2000c101524 */
[C---:B------:R-:W-:Y:S01]  /*5550*/  ISETP.GT.AND P2, PT, R0.reuse, RZ, P3 ;  /* 0x000000ff0000720c */ /* 0x040fe20001f44270 */
[-C--:B------:R-:W-:Y:S01]  /*5560*/  FMUL R47, R47, R89.reuse ;  /* 0x000000592f2f7220 */ /* 0x080fe20000400000 */
[C---:B------:R-:W-:Y:S01]  /*5570*/  ISETP.GT.AND P3, PT, R0.reuse, 0x8, P3 ;  /* 0x000000080000780c */ /* 0x040fe20001f64270 */
[----:B------:R-:W-:Y:S01]  /*5580*/  @P4 STG.E.U16 desc[UR36][R4.64+0x20], R32 ;  /* 0x0000202004004986 */ /* 0x000fe2000c101524 */
[----:B------:R-:W-:Y:S01]  /*5590*/  ISETP.GT.AND P4, PT, R0, RZ, P0 ;  /* 0x000000ff0000720c */ /* 0x000fe20000784270 */
[-C--:B------:R-:W-:Y:S01]  /*55a0*/  FMUL R48, R48, R89.reuse ;  /* 0x0000005930307220 */ /* 0x080fe20000400000 */
[----:B------:R-:W-:Y:S01]  /*55b0*/  F2FP.F16.F32.PACK_AB R36, RZ, R36 ;  /* 0x00000024ff24723e */ /* 0x000fe200000000ff */
[----:B------:R-:W-:Y:S01]  /*55c0*/  FMUL R49, R49, R89 ;  /* 0x0000005931317220 */ /* 0x000fe20000400000 */
[----:B------:R-:W-:Y:S01]  /*55d0*/  F2FP.F16.F32.PACK_AB R37, RZ, R37 ;  /* 0x00000025ff25723e */ /* 0x000fe200000000ff */
[-C--:B------:R-:W-:Y:S01]  /*55e0*/  FMUL R50, R50, R89.reuse ;  /* 0x0000005932327220 */ /* 0x080fe20000400000 */
[----:B------:R-:W-:Y:S01]  /*55f0*/  F2FP.F16.F32.PACK_AB R38, RZ, R38 ;  /* 0x00000026ff26723e */ /* 0x000fe200000000ff */
[----:B------:R-:W-:Y:S01]  /*5600*/  FMUL R51, R51, R89 ;  /* 0x0000005933337220 */ /* 0x000fe20000400000 */
[----:B------:R-:W-:Y:S01]  /*5610*/  F2FP.F16.F32.PACK_AB R39, RZ, R39 ;  /* 0x00000027ff27723e */ /* 0x000fe200000000ff */
[----:B------:R-:W-:Y:S01]  /*5620*/  @P2 STG.E.U16 desc[UR36][R4.64+0x22], R33 ;  /* 0x0000222104002986 */ /* 0x000fe2000c101524 */
[----:B------:R-:W-:Y:S01]  /*5630*/  F2FP.F16.F32.PACK_AB R40, RZ, R40 ;  /* 0x00000028ff28723e */ /* 0x000fe200000000ff */
[----:B------:R-:W-:Y:S01]  /*5640*/  FMUL R52, R52, R89 ;  /* 0x0000005934347220 */ /* 0x000fe20000400000 */
[----:B------:R-:W-:Y:S01]  /*5650*/  F2FP.F16.F32.PACK_AB R41, RZ, R41 ;  /* 0x00000029ff29723e */ /* 0x000fe200000000ff */
[----:B------:R-:W-:Y:S01]  /*5660*/  @P1 STG.E.U16 desc[UR36][R6.64+0x20], R34 ;  /* 0x0000202206001986 */ /* 0x000fe2000c101524 */
[----:B------:R-:W-:Y:S01]  /*5670*/  ISETP.GT.AND P1, PT, R0, 0x8, P0 ;  /* 0x000000080000780c */ /* 0x000fe20000724270 */
[-C--:B------:R-:W-:Y:S01]  /*5680*/  FMUL R53, R53, R89.reuse ;  /* 0x0000005935357220 */ /* 0x080fe20000400000 */
[C---:B------:R-:W-:Y:S01]  /*5690*/  ISETP.GT.AND P0, PT, R3.reuse, 0x20, PT ;  /* 0x000000200300780c */ /* 0x040fe20003f04270 */
[----:B------:R-:W-:Y:S01]  /*56a0*/  @P3 STG.E.U16 desc[UR36][R6.64+0x22], R35 ;  /* 0x0000222306003986 */ /* 0x000fe2000c101524 */
[----:B------:R-:W-:Y:S01]  /*56b0*/  ISETP.GT.AND P3, PT, R3, 0x19, PT ;  /* 0x000000190300780c */ /* 0x000fe20003f64270 */
[-C--:B------:R-:W-:Y:S01]  /*56c0*/  FMUL R54, R54, R89.reuse ;  /* 0x0000005936367220 */ /* 0x080fe20000400000 */
[----:B------:R-:W-:Y:S01]  /*56d0*/  F2FP.F16.F32.PACK_AB R42, RZ, R42 ;  /* 0x0000002aff2a723e */ /* 0x000fe200000000ff */
[----:B------:R-:W-:Y:S01]  /*56e0*/  @P4 STG.E.U16 desc[UR36][R4.64+0x30], R36 ;  /* 0x0000302404004986 */ /* 0x000fe2000c101524 */
[C---:B------:R-:W-:Y:S01]  /*56f0*/  ISETP.GT.AND P2, PT, R0.reuse, RZ, P3 ;  /* 0x000000ff0000720c */ /* 0x040fe20001f44270 */
[-C--:B------:R-:W-:Y:S01]  /*5700*/  FMUL R55, R55, R89.reuse ;  /* 0x0000005937377220 */ /* 0x080fe20000400000 */
[----:B------:R-:W-:Y:S01]  /*5710*/  ISETP.GT.AND P3, PT, R0, 0x8, P3 ;  /* 0x000000080000780c */ /* 0x000fe20001f64270 */
[-C--:B------:R-:W-:Y:S01]  /*5720*/  FMUL R56, R56, R89.reuse ;  /* 0x0000005938387220 */ /* 0x080fe20000400000 */
[----:B------:R-:W-:Y:S01]  /*5730*/  ISETP.GT.AND P4, PT, R0, RZ, P0 ;  /* 0x000000ff0000720c */ /* 0x000fe20000784270 */
[----:B------:R-:W-:Y:S01]  /*5740*/  FMUL R57, R57, R89 ;  /* 0x0000005939397220 */ /* 0x000fe20000400000 */
[----:B------:R-:W-:Y:S01]  /*5750*/  F2FP.F16.F32.PACK_AB R43, RZ, R43 ;  /* 0x0000002bff2b723e */ /* 0x000fe200000000ff */
[-C--:B------:R-:W-:Y:S01]  /*5760*/  FMUL R58, R58, R89.reuse ;  /* 0x000000593a3a7220 */ /* 0x080fe20000400000 */
[----:B------:R-:W-:Y:S01]  /*5770*/  F2FP.F16.F32.PACK_AB R44, RZ, R44 ;  /* 0x0000002cff2c723e */ /* 0x000fe200000000ff */
[----:B------:R-:W-:Y:S01]  /*5780*/  FMUL R59, R59, R89 ;  /* 0x000000593b3b7220 */ /* 0x000fe20000400000 */
[----:B------:R-:W-:Y:S01]  /*5790*/  F2FP.F16.F32.PACK_AB R45, RZ, R45 ;  /* 0x0000002dff2d723e */ /* 0x000fe200000000ff */
[----:B------:R-:W-:Y:S01]  /*57a0*/  FMUL R60, R60, R89 ;  /* 0x000000593c3c7220 */ /* 0x000fe20000400000 */
[----:B------:R-:W-:Y:S01]  /*57b0*/  F2FP.F16.F32.PACK_AB R46, RZ, R46 ;  /* 0x0000002eff2e723e */ /* 0x000fe200000000ff */
[----:B------:R-:W-:Y:S01]  /*57c0*/  @P2 STG.E.U16 desc[UR36][R4.64+0x32], R37 ;  /* 0x0000322504002986 */ /* 0x000fe2000c101524 */
[----:B------:R-:W-:Y:S01]  /*57d0*/  F2FP.F16.F32.PACK_AB R47, RZ, R47 ;  /* 0x0000002fff2f723e */ /* 0x000fe200000000ff */
[-C--:B------:R-:W-:Y:S01]  /*57e0*/  FMUL R61, R61, R89.reuse ;  /* 0x000000593d3d7220 */ /* 0x080fe20000400000 */
[----:B------:R-:W-:Y:S01]  /*57f0*/  F2FP.F16.F32.PACK_AB R48, RZ, R48 ;  /* 0x00000030ff30723e */ /* 0x000fe200000000ff */
[----:B------:R-:W-:Y:S01]  /*5800*/  @P1 STG.E.U16 desc[UR36][R6.64+0x30], R38 ;  /* 0x0000302606001986 */ /* 0x000fe2000c101524 */
[----:B------:R-:W-:Y:S01]  /*5810*/  ISETP.GT.AND P1, PT, R0, 0x8, P0 ;  /* 0x000000080000780c */ /* 0x000fe20000724270 */
[-C--:B------:R-:W-:Y:S01]  /*5820*/  FMUL R62, R62, R89.reuse ;  /* 0x000000593e3e7220 */ /* 0x080fe20000400000 */
[C---:B------:R-:W-:Y:S01]  /*5830*/  ISETP.GT.AND P0, PT, R3.reuse, 0x28, PT ;  /* 0x000000280300780c */ /* 0x040fe20003f04270 */
[----:B------:R-:W-:Y:S01]  /*5840*/  @P3 STG.E.U16 desc[UR36][R6.64+0x32], R39 ;  /* 0x0000322706003986 */ /* 0x000fe2000c101524 */
[----:B------:R-:W-:Y:S01]  /*5850*/  ISETP.GT.AND P3, PT, R3, 0x21, PT ;  /* 0x000000210300780c */ /* 0x000fe20003f64270 */
[----:B------:R-:W-:Y:S01]  /*5860*/  FMUL R63, R63, R89 ;  /* 0x000000593f3f7220 */ /* 0x000fe20000400000 */
[----:B------:R-:W-:Y:S01]  /*5870*/  F2FP.F16.F32.PACK_AB R49, RZ, R49 ;  /* 0x00000031ff31723e */ /* 0x000fe200000000ff */
[----:B------:R-:W-:Y:S01]  /*5880*/  @P4 STG.E.U16 desc[UR36][R4.64+0x40], R40 ;  /* 0x0000402804004986 */ /* 0x000fe2000c101524 */
[----:B------:R-:W-:Y:S01]  /*5890*/  ISETP.GT.AND P2, PT, R0, RZ, P3 ;  /* 0x000000ff0000720c */ /* 0x000fe20001f44270 */
[-C--:B------:R-:W-:Y:S01]  /*58a0*/  FMUL R64, R64, R89.reuse ;  /* 0x0000005940407220 */ /* 0x080fe20000400000 */
[C---:B------:R-:W-:Y:S01]  /*58b0*/  ISETP.GT.AND P3, PT, R0.reuse, 0x8, P3 ;  /* 0x000000080000780c */ /* 0x040fe20001f64270 */
[-C--:B------:R-:W-:Y:S01]  /*58c0*/  FMUL R65, R65, R89.reuse ;  /* 0x0000005941417220 */ /* 0x080fe20000400000 */
        /* <DEDUP_REMOVED lines=62> */
[----:B------:R-:W-:-:S02]  /*5cb0*/  F2FP.F16.F32.PACK_AB R68, RZ, R68 ;  /* 0x00000044ff44723e */ /* 0x000fc400000000ff */
[----:B------:R-:W-:Y:S01]  /*5cc0*/  F2FP.F16.F32.PACK_AB R69, RZ, R69 ;  /* 0x00000045ff45723e */ /* 0x000fe200000000ff */
[----:B------:R-:W-:Y:S01]  /*5cd0*/  @P1 STG.E.U16 desc[UR36][R6.64+0x60], R50 ;  /* 0x0000603206001986 */ /* 0x000fe2000c101524 */
[C---:B------:R-:W-:Y:S02]  /*5ce0*/  ISETP.GT.AND P1, PT, R0.reuse, 0x8, P0 ;  /* 0x000000080000780c */ /* 0x040fe40000724270 */
[C---:B------:R-:W-:Y:S01]  /*5cf0*/  ISETP.GT.AND P0, PT, R3.reuse, 0x40, PT ;  /* 0x000000400300780c */ /* 0x040fe20003f04270 */
[----:B------:R-:W-:Y:S01]  /*5d00*/  @P3 STG.E.U16 desc[UR36][R6.64+0x62], R51 ;  /* 0x0000623306003986 */ /* 0x000fe2000c101524 */
[----:B------:R-:W-:Y:S02]  /*5d10*/  ISETP.GT.AND P3, PT, R3, 0x39, PT ;  /* 0x000000390300780c */ /* 0x000fe40003f64270 */
[----:B------:R-:W-:Y:S01]  /*5d20*/  F2FP.F16.F32.PACK_AB R70, RZ, R70 ;  /* 0x00000046ff46723e */ /* 0x000fe200000000ff */
[----:B------:R-:W-:Y:S01]  /*5d30*/  @P4 STG.E.U16 desc[UR36][R4.64+0x70], R52 ;  /* 0x0000703404004986 */ /* 0x000fe2000c101524 */
[----:B------:R-:W-:-:S02]  /*5d40*/  ISETP.GT.AND P2, PT, R0, RZ, P3 ;  /* 0x000000ff0000720c */ /* 0x000fc40001f44270 */
[C---:B------:R-:W-:Y:S02]  /*5d50*/  ISETP.GT.AND P3, PT, R0.reuse, 0x8, P3 ;  /* 0x000000080000780c */ /* 0x040fe40001f64270 */
[----:B------:R-:W-:Y:S02]  /*5d60*/  ISETP.GT.AND P4, PT, R0, RZ, P0 ;  /* 0x000000ff0000720c */ /* 0x000fe40000784270 */
[----:B------:R-:W-:Y:S02]  /*5d70*/  F2FP.F16.F32.PACK_AB R71, RZ, R71 ;  /* 0x00000047ff47723e */ /* 0x000fe400000000ff */
[----:B------:R-:W-:Y:S02]  /*5d80*/  F2FP.F16.F32.PACK_AB R72, RZ, R72 ;  /* 0x00000048ff48723e */ /* 0x000fe400000000ff */
[----:B------:R-:W-:Y:S02]  /*5d90*/  F2FP.F16.F32.PACK_AB R73, RZ, R73 ;  /* 0x00000049ff49723e */ /* 0x000fe400000000ff */
        /* <DEDUP_REMOVED lines=33> */
[----:B------:R-:W-:-:S03]  /*5fb0*/  F2FP.F16.F32.PACK_AB R87, RZ, R87 ;  /* 0x00000057ff57723e */ /* 0x000fc600000000ff */
[----:B------:R-:W-:Y:S04]  /*5fc0*/  @P2 STG.E.U16 desc[UR36][R4.64+0x92], R61 ;  /* 0x0000923d04002986 */ /* 0x000fe8000c101524 */
[----:B------:R-:W-:Y:S01]  /*5fd0*/  @P1 STG.E.U16 desc[UR36][R6.64+0x90], R62 ;  /* 0x0000903e06001986 */ /* 0x000fe2000c101524 */
[----:B------:R-:W-:Y:S02]  /*5fe0*/  ISETP.GT.AND P1, PT, R0, 0x8, P0 ;  /* 0x000000080000780c */ /* 0x000fe40000724270 */
[C---:B------:R-:W-:Y:S01]  /*5ff0*/  ISETP.GT.AND P0, PT, R3.reuse, 0x58, PT ;  /* 0x000000580300780c */ /* 0x040fe20003f04270 */
[----:B------:R-:W-:Y:S01]  /*6000*/  @P3 STG.E.U16 desc[UR36][R6.64+0x92], R63 ;  /* 0x0000923f06003986 */ /* 0x000fe2000c101524 */
[----:B------:R-:W-:-:S03]  /*6010*/  ISETP.GT.AND P3, PT, R3, 0x51, PT ;  /* 0x000000510300780c */ /* 0x000fc60003f64270 */
[----:B------:R-:W-:Y:S01]  /*6020*/  @P4 STG.E.U16 desc[UR36][R4.64+0xa0], R64 ;  /* 0x0000a04004004986 */ /* 0x000fe2000c101524 */
[C---:B------:R-:W-:Y:S02]  /*6030*/  ISETP.GT.AND P2, PT, R0.reuse, RZ, P3 ;  /* 0x000000ff0000720c */ /* 0x040fe40001f44270 */
[C---:B------:R-:W-:Y:S02]  /*6040*/  ISETP.GT.AND P3, PT, R0.reuse, 0x8, P3 ;  /* 0x000000080000780c */ /* 0x040fe40001f64270 */
[----:B------:R-:W-:-:S09]  /*6050*/  ISETP.GT.AND P4, PT, R0, RZ, P0 ;  /* 0x000000ff0000720c */ /* 0x000fd20000784270 */
        /* <DEDUP_REMOVED lines=9> */
[C---:B------:R-:W-:Y:S02]  /*60f0*/  ISETP.GT.AND P3, PT, R0.reuse, RZ, P0 ;  /* 0x000000ff0000720c */ /* 0x040fe40000764270 */
[----:B------:R-:W-:-:S07]  /*6100*/  ISETP.GT.AND P0, PT, R0, 0x8, P0 ;  /* 0x000000080000780c */ /* 0x000fce0000704270 */
[----:B------:R-:W-:Y:S04]  /*6110*/  @P2 STG.E.U16 desc[UR36][R4.64+0xb2], R69 ;  /* 0x0000b24504002986 */ /* 0x000fe8000c101524 */
[----:B------:R-:W-:Y:S01]  /*6120*/  @P1 STG.E.U16 desc[UR36][R6.64+0xb0], R70 ;  /* 0x0000b04606001986 */ /* 0x000fe2000c101524 */
[----:B------:R-:W-:-:S03]  /*6130*/  ISETP.GT.AND P1, PT, R3, 0x68, PT ;  /* 0x000000680300780c */ /* 0x000fc60003f24270 */
        /* <DEDUP_REMOVED lines=11> */
[C---:B------:R-:W-:Y:S02]  /*61f0*/  ISETP.GT.AND P2, PT, R0.reuse, RZ, P0 ;  /* 0x000000ff0000720c */ /* 0x040fe40000744270 */
[----:B------:R-:W-:Y:S01]  /*6200*/  ISETP.GT.AND P0, PT, R0, 0x8, P0 ;  /* 0x000000080000780c */ /* 0x000fe20000704270 */
[----:B------:R-:W-:Y:S01]  /*6210*/  @P3 STG.E.U16 desc[UR36][R4.64+0xd0], R76 ;  /* 0x0000d04c04003986 */ /* 0x000fe2000c101524 */
[----:B------:R-:W-:-:S04]  /*6220*/  ISETP.GT.AND P3, PT, R3, 0x70, PT ;  /* 0x000000700300780c */ /* 0x000fc80003f64270 */
[C---:B------:R-:W-:Y:S02]  /*6230*/  ISETP.GT.AND P4, PT, R0.reuse, RZ, P3 ;  /* 0x000000ff0000720c */ /* 0x040fe40001f84270 */
[----:B------:R-:W-:-:S03]  /*6240*/  ISETP.GT.AND P3, PT, R0, 0x8, P3 ;  /* 0x000000080000780c */ /* 0x000fc60001f64270 */
[----:B------:R-:W-:Y:S01]  /*6250*/  @P2 STG.E.U16 desc[UR36][R4.64+0xd2], R77 ;  /* 0x0000d24d04002986 */ /* 0x000fe2000c101524 */
[----:B------:R-:W-:-:S03]  /*6260*/  ISETP.GT.AND P2, PT, R3, 0x79, PT ;  /* 0x000000790300780c */ /* 0x000fc60003f44270 */
[----:B------:R-:W-:Y:S01]  /*6270*/  @P1 STG.E.U16 desc[UR36][R6.64+0xd0], R78 ;  /* 0x0000d04e06001986 */ /* 0x000fe2000c101524 */
[----:B------:R-:W-:-:S03]  /*6280*/  ISETP.GT.AND P1, PT, R3, 0x78, PT ;  /* 0x000000780300780c */ /* 0x000fc60003f24270 */
[----:B------:R-:W-:Y:S01]  /*6290*/  @P0 STG.E.U16 desc[UR36][R6.64+0xd2], R79 ;  /* 0x0000d24f06000986 */ /* 0x000fe2000c101524 */
[----:B------:R-:W-:-:S03]  /*62a0*/  ISETP.GT.AND P0, PT, R3, 0x71, PT ;  /* 0x000000710300780c */ /* 0x000fc60003f04270 */
[----:B------:R-:W-:Y:S01]  /*62b0*/  @P4 STG.E.U16 desc[UR36][R4.64+0xe0], R80 ;  /* 0x0000e05004004986 */ /* 0x000fe2000c101524 */
[C---:B------:R-:W-:Y:S02]  /*62c0*/  ISETP.GT.AND P4, PT, R0.reuse, RZ, P0 ;  /* 0x000000ff0000720c */ /* 0x040fe40000784270 */
[----:B------:R-:W-:-:S11]  /*62d0*/  ISETP.GT.AND P0, PT, R0, 0x8, P0 ;  /* 0x000000080000780c */ /* 0x000fd60000704270 */
[----:B------:R-:W-:Y:S01]  /*62e0*/  @P4 STG.E.U16 desc[UR36][R4.64+0xe2], R81 ;  /* 0x0000e25104004986 */ /* 0x000fe2000c101524 */
[C---:B------:R-:W-:Y:S02]  /*62f0*/  ISETP.GT.AND P4, PT, R0.reuse, RZ, P2 ;  /* 0x000000ff0000720c */ /* 0x040fe40001784270 */
[C---:B------:R-:W-:Y:S01]  /*6300*/  ISETP.GT.AND P2, PT, R0.reuse, 0x8, P2 ;  /* 0x000000080000780c */ /* 0x040fe20001744270 */
[----:B------:R-:W-:Y:S01]  /*6310*/  @P3 STG.E.U16 desc[UR36][R6.64+0xe0], R82 ;  /* 0x0000e05206003986 */ /* 0x000fe2000c101524 */
[C---:B------:R-:W-:Y:S02]  /*6320*/  ISETP.GT.AND P3, PT, R0.reuse, RZ, P1 ;  /* 0x000000ff0000720c */ /* 0x040fe40000f64270 */
[----:B------:R-:W-:Y:S01]  /*6330*/  ISETP.GT.AND P1, PT, R0, 0x8, P1 ;  /* 0x000000080000780c */ /* 0x000fe20000f24270 */
[----:B------:R-:W-:Y:S10]  /*6340*/  @P0 STG.E.U16 desc[UR36][R6.64+0xe2], R83 ;  /* 0x0000e25306000986 */ /* 0x000ff4000c101524 */
[----:B------:R-:W-:Y:S04]  /*6350*/  @P3 STG.E.U16 desc[UR36][R4.64+0xf0], R84 ;  /* 0x0000f05404003986 */ /* 0x000fe8000c101524 */
[----:B------:R0:W-:Y:S02]  /*6360*/  @P4 STG.E.U16 desc[UR36][R4.64+0xf2], R85 ;  /* 0x0000f25504004986 */ /* 0x0001e4000c101524 */
[----:B0-----:R-:W-:-:S02]  /*6370*/  @P1 IMAD.MOV.U32 R4, RZ, RZ, R6 ;  /* 0x000000ffff041224 */ /* 0x001fc400078e0006 */
[----:B------:R-:W-:-:S05]  /*6380*/  @P1 IMAD.MOV.U32 R5, RZ, RZ, R7 ;  /* 0x000000ffff051224 */ /* 0x000fca00078e0007 */
[----:B------:R0:W-:Y:S04]  /*6390*/  @P1 STG.E.U16 desc[UR36][R4.64+0xf0], R86 ;  /* 0x0000f05604001986 */ /* 0x0001e8000c101524 */
[----:B------:R0:W-:Y:S02]  /*63a0*/  @P2 STG.E.U16 desc[UR36][R6.64+0xf2], R87 ;  /* 0x0000f25706002986 */ /* 0x0001e4000c101524 */
.L_x_163:
[----:B------:R-:W-:Y:S05]  /*63b0*/  BSYNC B0 ;  /* 0x0000000000007941 */ /* 0x000fea0003800000 */
.L_x_37:
[----:B0-----:R-:W2:Y:S01]  /*63c0*/  LDL.64 R4, [R1] ;  /* 0x0000000001047983 */ /* 0x001ea20000100a00 */
[----:B------:R-:W-:Y:S01]  /*63d0*/  ULDC.64 UR4, c[0x0][0x650] ;  /* 0x0001940000047ab9 */ /* 0x000fe20000000a00 */
[----:B------:R-:W-:Y:S02]  /*63e0*/  IMAD.U32 R0, RZ, RZ, UR44 ;  /* 0x0000002cff007e24 */ /* 0x000fe4000f8e00ff */
[----:B------:R-:W-:Y:S02]  /*63f0*/  IMAD.MOV.U32 R22, RZ, RZ, -0x1 ;  /* 0xffffffffff167424 */ /* 0x000fe400078e00ff */
[----:B------:R0:W-:Y:S01]  /*6400*/  SYNCS.ARRIVE.TRANS64.A1T0 RZ, [R0+UR46], RZ ;  /* 0x000000ff00ff79a7 */ /* 0x0001e2000810002e */
[----:B-----5:R-:W-:Y:S02]  /*6410*/  IMAD.MOV.U32 R18, RZ, RZ, -0x1 ;  /* 0xffffffffff127424 */ /* 0x020fe400078e00ff */
[----:B------:R-:W-:Y:S01]  /*6420*/  IMAD.MOV.U32 R19, RZ, RZ, -0x1 ;  /* 0xffffffffff137424 */ /* 0x000fe200078e00ff */
[----:B0-----:R-:W-:-:S02]  /*6430*/  PRMT R0, RZ, 0x7610, R0 ;  /* 0x00007610ff007816 */ /* 0x001fc40000000000 */
[----:B--2---:R-:W-:-:S05]  /*6440*/  LEA R16, P0, R4, R16, 0x1 ;  /* 0x0000001004107211 */ /* 0x004fca00078008ff */
[----:B------:R-:W-:Y:S01]  /*6450*/  IMAD.X R17, R98, 0x1, R17, P0 ;  /* 0x0000000162117824 */ /* 0x000fe200000e0611 */
[----:B------:R-:W-:-:S04]  /*6460*/  ISETP.GE.U32.AND P0, PT, R16, UR4, PT ;  /* 0x0000000410007c0c */ /* 0x000fc8000bf06070 */
[----:B------:R-:W-:-:S13]  /*6470*/  ISETP.GE.U32.AND.EX P0, PT, R17, UR5, PT, P0 ;  /* 0x0000000511007c0c */ /* 0x000fda000bf06100 */
[----:B------:R-:W-:Y:S05]  /*6480*/  @P0 BRA `(.L_x_164) ;  /* 0x00000004004c0947 */ /* 0x000fea0003800000 */
[----:B------:R-:W0:Y:S01]  /*6490*/  LDC.64 R10, c[0x0][0x628] ;  /* 0x00018a00ff0a7b82 */ /* 0x000e220000000a00 */
[----:B------:R-:W2:Y:S01]  /*64a0*/  S2R R12, SR_CTAID.X ;  /* 0x00000000000c7919 */ /* 0x000ea20000002500 */
[----:B------:R-:W-:Y:S02]  /*64b0*/  IMAD.MOV.U32 R8, RZ, RZ, R16 ;  /* 0x000000ffff087224 */ /* 0x000fe400078e0010 */
[----:B------:R-:W-:Y:S01]  /*64c0*/  IMAD.MOV.U32 R9, RZ, RZ, R17 ;  /* 0x000000ffff097224 */ /* 0x000fe200078e0011 */
[----:B------:R-:W0:Y:S03]  /*64d0*/  S2R R18, SR_CTAID.Y ;  /* 0x0000000000127919 */ /* 0x000e260000002600 */
[----:B------:R-:W1:Y:S08]  /*64e0*/  LDC R0, c[0x0][0x630] ;  /* 0x00018c00ff007b82 */ /* 0x000e700000000800 */
[----:B------:R-:W1:Y:S01]  /*64f0*/  LDC.64 R14, c[0x0][0x620] ;  /* 0x00018800ff0e7b82 */ /* 0x000e620000000a00 */
[----:B0-----:R-:W-:-:S04]  /*6500*/  ISETP.NE.U32.AND P0, PT, R10, RZ, PT ;  /* 0x000000ff0a00720c */ /* 0x001fc80003f05070 */
[----:B------:R-:W-:-:S13]  /*6510*/  ISETP.NE.AND.EX P0, PT, R11, RZ, PT, P0 ;  /* 0x000000ff0b00720c */ /* 0x000fda0003f05300 */
[----:B-12---:R-:W-:Y:S05]  /*6520*/  @!P0 BRA `(.L_x_165) ;  /* 0x0000000000288947 */ /* 0x006fea0003800000 */
[----:B------:R-:W0:Y:S02]  /*6530*/  LDC R3, c[0x0][0x634] ;  /* 0x00018d00ff037b82 */ /* 0x000e240000000800 */
[----:B0-----:R-:W-:-:S05]  /*6540*/  IADD3 R3, P0, R16, R3, RZ ;  /* 0x0000000310037210 */ /* 0x001fca0007f1e0ff */
[----:B------:R-:W-:-:S04]  /*6550*/  IMAD.X R13, RZ, RZ, R17, P0 ;  /* 0x000000ffff0d7224 */ /* 0x000fc800000e0611 */
[----:B------:R-:W-:-:S04]  /*6560*/  IMAD.WIDE.U32 R4, R13, R10, RZ ;  /* 0x0000000a0d047225 */ /* 0x000fc800078e00ff */
[----:B---34-:R-:W-:-:S04]  /*6570*/  IMAD.WIDE.U32 R6, P0, R3, R11, R4 ;  /* 0x0000000b03067225 */ /* 0x018fc80007800004 */
[----:B------:R-:W-:-:S04]  /*6580*/  IMAD.WIDE.U32 R4, R3, R10, RZ ;  /* 0x0000000a03047225 */ /* 0x000fc800078e00ff */
[----:B------:R-:W-:Y:S01]  /*6590*/  IMAD.X R9, RZ, RZ, RZ, P0 ;  /* 0x000000ffff097224 */ /* 0x000fe200000e06ff */
[----:B------:R-:W-:Y:S01]  /*65a0*/  IADD3 RZ, P0, R5, R6, RZ ;  /* 0x0000000605ff7210 */ /* 0x000fe20007f1e0ff */
[----:B------:R-:W-:-:S04]  /*65b0*/  IMAD.MOV.U32 R8, RZ, RZ, R7 ;  /* 0x000000ffff087224 */ /* 0x000fc800078e0007 */
[----:B------:R-:W-:-:S08]  /*65c0*/  IMAD.WIDE.U32.X R8, R13, R11, R8, P0 ;  /* 0x0000000b0d087225 */ /* 0x000fd000000e0408 */
.L_x_165:
[-CC-:B------:R-:W-:Y:S01]  /*65d0*/  SHF.R.U64 R19, R8, R0.reuse, R9.reuse ;  /* 0x0000000008137219 */ /* 0x180fe20000001209 */
[----:B------:R-:W0:Y:S01]  /*65e0*/  LDC.64 R26, c[0x0][0x640] ;  /* 0x00019000ff1a7b82 */ /* 0x000e220000000a00 */
[----:B------:R-:W-:Y:S01]  /*65f0*/  SHF.R.U32.HI R0, RZ, R0, R9 ;  /* 0x00000000ff007219 */ /* 0x000fe20000011609 */
[----:B------:R-:W-:Y:S01]  /*6600*/  ULDC UR4, c[0x0][0x150] ;  /* 0x0000540000047ab9 */ /* 0x000fe20000000800 */
[----:B------:R-:W-:Y:S02]  /*6610*/  IADD3 R3, P0, RZ, -R19, RZ ;  /* 0x80000013ff037210 */ /* 0x000fe40007f1e0ff */
[----:B---34-:R-:W-:-:S03]  /*6620*/  I2FP.F32.U32 R7, R12 ;  /* 0x0000000c00077245 */ /* 0x018fc60000201000 */
[----:B------:R-:W1:Y:S01]  /*6630*/  LDC R6, c[0x0][0x618] ;  /* 0x00018600ff067b82 */ /* 0x000e620000000800 */
[----:B------:R-:W-:Y:S02]  /*6640*/  IMAD.X R5, RZ, RZ, ~R0, P0 ;  /* 0x000000ffff057224 */ /* 0x000fe400000e0e00 */
[----:B------:R-:W-:Y:S01]  /*6650*/  FMUL R7, R7, UR4 ;  /* 0x0000000407077c20 */ /* 0x000fe20008400000 */
[----:B------:R-:W-:Y:S01]  /*6660*/  ULDC UR4, c[0x0][0x154] ;  /* 0x0000550000047ab9 */ /* 0x000fe20000000800 */
[-C--:B------:R-:W-:Y:S02]  /*6670*/  IMAD R0, R5, R14.reuse, RZ ;  /* 0x0000000e05007224 */ /* 0x080fe400078e02ff */
[C---:B------:R-:W-:Y:S01]  /*6680*/  IMAD.WIDE.U32 R4, R3.reuse, R14, R16 ;  /* 0x0000000e03047225 */ /* 0x040fe200078e0010 */
[----:B------:R-:W2:Y:S01]  /*6690*/  LDC R11, c[0x0][0x608] ;  /* 0x00018200ff0b7b82 */ /* 0x000ea20000000800 */
[----:B------:R-:W3:Y:S02]  /*66a0*/  F2I.U32.TRUNC.NTZ R7, R7 ;  /* 0x0000000700077305 */ /* 0x000ee4000020f000 */
[----:B------:R-:W-:-:S04]  /*66b0*/  IMAD R3, R3, R15, R0 ;  /* 0x0000000f03037224 */ /* 0x000fc800078e0200 */
[----:B------:R-:W-:Y:S01]  /*66c0*/  IMAD.IADD R3, R5, 0x1, R3 ;  /* 0x0000000105037824 */ /* 0x000fe200078e0203 */
[----:B------:R-:W4:Y:S01]  /*66d0*/  LDC R8, c[0x0][0x658] ;  /* 0x00019600ff087b82 */ /* 0x000f220000000800 */
[----:B------:R-:W-:Y:S02]  /*66e0*/  I2FP.F32.U32 R5, R18 ;  /* 0x0000001200057245 */ /* 0x000fe40000201000 */
[----:B0-----:R-:W-:-:S04]  /*66f0*/  ISETP.NE.U32.AND P0, PT, R26, RZ, PT ;  /* 0x000000ff1a00720c */ /* 0x001fc80003f05070 */
[----:B------:R-:W-:Y:S01]  /*6700*/  ISETP.NE.AND.EX P0, PT, R27, RZ, PT, P0 ;  /* 0x000000ff1b00720c */ /* 0x000fe20003f05300 */
[----:B------:R-:W0:Y:S01]  /*6710*/  LDC R9, c[0x0][0x144] ;  /* 0x00005100ff097b82 */ /* 0x000e220000000800 */
[-C--:B-1----:R-:W-:Y:S01]  /*6720*/  SHF.R.U32.HI R0, RZ, R6.reuse, R3 ;  /* 0x00000006ff007219 */ /* 0x082fe20000011603 */
[----:B---3--:R-:W-:Y:S01]  /*6730*/  IMAD.MOV R7, RZ, RZ, -R7 ;  /* 0x000000ffff077224 */ /* 0x008fe200078e0a07 */
[----:B------:R-:W-:Y:S01]  /*6740*/  SHF.R.U64 R13, R4, R6, R3 ;  /* 0x00000006040d7219 */ /* 0x000fe20000001203 */
[----:B------:R-:W-:-:S04]  /*6750*/  FMUL R6, R5, UR4 ;  /* 0x0000000405067c20 */ /* 0x000fc80008400000 */
[----:B------:R-:W1:Y:S01]  /*6760*/  LDC R21, c[0x0][0x148] ;  /* 0x00005200ff157b82 */ /* 0x000e620000000800 */
[-CC-:B--2---:R-:W-:Y:S02]  /*6770*/  SHF.R.U64 R10, R13, R11.reuse, R0.reuse ;  /* 0x0000000b0d0a7219 */ /* 0x184fe40000001200 */
[----:B------:R-:W-:Y:S02]  /*6780*/  SHF.R.U32.HI R3, RZ, R11, R0 ;  /* 0x0000000bff037219 */ /* 0x000fe40000011600 */
[----:B------:R2:W3:Y:S03]  /*6790*/  F2I.U32.TRUNC.NTZ R0, R6 ;  /* 0x0000000600007305 */ /* 0x0004e6000020f000 */
[----:B------:R-:W1:Y:S01]  /*67a0*/  LDC R14, c[0x0][0x648] ;  /* 0x00019200ff0e7b82 */ /* 0x000e620000000800 */
[-CC-:B----4-:R-:W-:Y:S02]  /*67b0*/  SHF.R.U64 R15, R10, R8.reuse, R3.reuse ;  /* 0x000000080a0f7219 */ /* 0x190fe40000001203 */
[----:B------:R-:W-:-:S03]  /*67c0*/  SHF.R.U32.HI R5, RZ, R8, R3 ;  /* 0x00000008ff057219 */ /* 0x000fc60000011603 */
[----:B------:R-:W-:Y:S02]  /*67d0*/  IMAD.MOV.U32 R4, RZ, RZ, R15 ;  /* 0x000000ffff047224 */ /* 0x000fe400078e000f */
[----:B------:R-:W4:Y:S01]  /*67e0*/  LDC R20, c[0x0][0x638] ;  /* 0x00018e00ff147b82 */ /* 0x000f220000000800 */
[----:B0-----:R-:W-:-:S07]  /*67f0*/  IMAD R25, R9, R7, R12 ;  /* 0x0000000709197224 */ /* 0x001fce00078e020c */
[----:B------:R-:W0:Y:S08]  /*6800*/  LDC R24, c[0x0][0x610] ;  /* 0x00018400ff187b82 */ /* 0x000e300000000800 */
[----:B------:R-:W0:Y:S01]  /*6810*/  LDC R28, c[0x0][0x600] ;  /* 0x00018000ff1c7b82 */ /* 0x000e220000000800 */
[----:B--23--:R-:W-:Y:S05]  /*6820*/  @!P0 BRA `(.L_x_166) ;  /* 0x0000000000288947 */ /* 0x00cfea0003800000 */
        /* <DEDUP_REMOVED lines=10> */
.L_x_166:
[----:B------:R-:W-:Y:S02]  /*68d0*/  ISETP.NE.AND P0, PT, R2, 0x1, PT ;  /* 0x000000010200780c */ /* 0x000fe40003f05270 */
[----:B-1----:R-:W-:Y:S01]  /*68e0*/  SHF.R.U64 R3, R4, R14, R5 ;  /* 0x0000000e04037219 */ /* 0x002fe20000001205 */
[----:B------:R-:W-:Y:S01]  /*68f0*/  IMAD.MOV R5, RZ, RZ, -R0 ;  /* 0x000000ffff057224 */ /* 0x000fe200078e0a00 */
[----:B------:R-:W-:-:S03]  /*6900*/  LOP3.LUT R0, R10, R101, RZ, 0xc0, !PT ;  /* 0x000000650a007212 */ /* 0x000fc600078ec0ff */
[----:B------:R-:W-:Y:S02]  /*6910*/  IMAD.MOV R4, RZ, RZ, -R3 ;  /* 0x000000ffff047224 */ /* 0x000fe400078e0a03 */
[----:B------:R-:W-:Y:S01]  /*6920*/  IMAD R22, R97, R3, R0 ;  /* 0x0000000361167224 */ /* 0x000fe200078e0200 */
[----:B------:R-:W-:Y:S01]  /*6930*/  LOP3.LUT R3, R13, R100, RZ, 0xc0, !PT ;  /* 0x000000640d037212 */ /* 0x000fe200078ec0ff */
[----:B----4-:R-:W-:Y:S02]  /*6940*/  IMAD R0, R4, R20, R15 ;  /* 0x0000001404007224 */ /* 0x010fe400078e020f */
[----:B------:R-:W-:Y:S02]  /*6950*/  @P0 IMAD R25, R21, R5, R18 ;  /* 0x0000000515190224 */ /* 0x000fe400078e0212 */
[----:B0-----:R-:W-:Y:S02]  /*6960*/  IMAD R3, R0, R28, R3 ;  /* 0x0000001c00037224 */ /* 0x001fe400078e0203 */
[----:B------:R-:W-:-:S02]  /*6970*/  IMAD R22, R22, R24, R25 ;  /* 0x0000001816167224 */ /* 0x000fc400078e0219 */
[----:B------:R-:W-:-:S03]  /*6980*/  IMAD.MOV.U32 R4, RZ, RZ, 0x1 ;  /* 0x00000001ff047424 */ /* 0x000fc600078e00ff */
[----:B------:R-:W-:Y:S02]  /*6990*/  SEL R18, R3, R22, !P0 ;  /* 0x0000001603127207 */ /* 0x000fe40004000000 */
[----:B------:R-:W-:Y:S02]  /*69a0*/  PRMT R0, R4, 0x7610, R0 ;  /* 0x0000761004007816 */ /* 0x000fe40000000000 */
[----:B------:R-:W-:-:S07]  /*69b0*/  SEL R22, R22, R3, !P0 ;  /* 0x0000000316167207 */ /* 0x000fce0004000000 */
.L_x_164:
[----:B------:R-:W-:Y:S01]  /*69c0*/  LOP3.LUT P0, RZ, R0, 0xff, RZ, 0xc0, !PT ;  /* 0x000000ff00ff7812 */ /* 0x000fe2000780c0ff */
[----:B------:R-:W-:Y:S01]  /*69d0*/  UIMAD.WIDE.U32 UR4, UR38, 0x38e38e39, URZ ;  /* 0x38e38e39260478a5 */ /* 0x000fe2000f8e003f */
[----:B------:R-:W-:-:S03]  /*69e0*/  LOP3.LUT R105, R105, 0x1, RZ, 0x3c, !PT ;  /* 0x0000000169697812 */ /* 0x000fc600078e3cff */
[----:B------:R-:W-:-:S04]  /*69f0*/  USHF.R.U32.HI UR4, URZ, 0x1, UR5 ;  /* 0x000000013f047899 */ /* 0x000fc80008011605 */
[----:B------:R-:W-:-:S04]  /*6a00*/  UIMAD UR38, UR4, -0x9, UR38 ;  /* 0xfffffff7042678a4 */ /* 0x000fc8000f8e0226 */
[----:B------:R-:W-:Y:S08]  /*6a10*/  @P0 BRA `(.L_x_167) ;  /* 0xffffffac00700947 */ /* 0x000ff0000383ffff */
[----:B------:R-:W-:Y:S05]  /*6a20*/  EXIT ;  /* 0x000000000000794d */ /* 0x000fea0003800000 */
.L_x_18:
[----:B------:R-:W-:-:S08]  /*6a30*/  ISETP.NE.AND P0, PT, R14, RZ, PT ;  /* 0x000000ff0e00720c */ /* 0x000fd00003f05270 */
[----:B0-----:R-:W0:-:S00]  /*6a40*/  USETMAXREG.DEALLOC.CTAPOOL 0x28 ;  /* 0x00000028000079c8 */ /* 0x001e0000080e0500 */
[----:B------:R-:W-:Y:S05]  /*6a50*/  @P0 EXIT ;  /* 0x000000000000094d */ /* 0x000fea0003800000 */
[----:B0-----:R-:W-:Y:S01]  /*6a60*/  LOP3.LUT P0, RZ, R3, 0xff, RZ, 0xc0, !PT ;  /* 0x000000ff03ff7812 */ /* 0x001fe2000780c0ff */
[----:B------:R-:W-:Y:S02]  /*6a70*/  IMAD.MOV.U32 R3, RZ, RZ, 0x1 ;  /* 0x00000001ff037424 */ /* 0x000fe400078e00ff */
[----:B------:R-:W-:-:S10]  /*6a80*/  IMAD.MOV.U32 R8, RZ, RZ, RZ ;  /* 0x000000ffff087224 */ /* 0x000fd400078e00ff */
[----:B------:R-:W-:Y:S05]  /*6a90*/  @!P0 BRA `(.L_x_168) ;  /* 0x0000000c00288947 */ /* 0x000fea0003800000 */
[----:B------:R-:W0:Y:S01]  /*6aa0*/  S2UR UR8, SR_CgaCtaId ;  /* 0x00000000000879c3 */ /* 0x000e220000008800 */
[----:B------:R-:W-:Y:S01]  /*6ab0*/  LOP3.LUT P0, RZ, R4, 0x1f, RZ, 0xc0, !PT ;  /* 0x0000001f04ff7812 */ /* 0x000fe2000780c0ff */
[----:B------:R-:W-:Y:S01]  /*6ac0*/  ULDC UR5, c[0x0][0x658] ;  /* 0x0001960000057ab9 */ /* 0x000fe20000000800 */
[----:B------:R-:W-:Y:S01]  /*6ad0*/  UMOV UR6, 0xffffffff ;  /* 0xffffffff00067882 */ /* 0x000fe20000000000 */
[----:B------:R-:W-:Y:S01]  /*6ae0*/  BSSY B0, `(.L_x_168) ;  /* 0x00000c5000007945 */ /* 0x000fe20003800000 */
[----:B------:R-:W-:Y:S01]  /*6af0*/  USHF.L.U32 UR6, UR6, UR5, URZ ;  /* 0x0000000506067299 */ /* 0x000fe2000800063f */
[C---:B------:R-:W-:Y:S01]  /*6b00*/  ISETP.NE.AND P2, PT, R5.reuse, RZ, PT ;  /* 0x000000ff0500720c */ /* 0x040fe20003f45270 */
[----:B------:R-:W-:Y:S01]  /*6b10*/  IMAD.MOV.U32 R10, RZ, RZ, 0x1 ;  /* 0x00000001ff0a7424 */ /* 0x000fe200078e00ff */
[----:B------:R-:W-:Y:S01]  /*6b20*/  ISETP.NE.OR P0, PT, R5, RZ, !P0 ;  /* 0x000000ff0500720c */ /* 0x000fe20004705670 */
[----:B------:R-:W-:Y:S01]  /*6b30*/  IMAD.MOV.U32 R3, RZ, RZ, 0x1 ;  /* 0x00000001ff037424 */ /* 0x000fe200078e00ff */
[----:B------:R-:W-:Y:S01]  /*6b40*/  LOP3.LUT R9, R23, 0x2, RZ, 0xfc, !PT ;  /* 0x0000000217097812 */ /* 0x000fe200078efcff */
[----:B------:R-:W-:Y:S01]  /*6b50*/  IMAD.MOV.U32 R8, RZ, RZ, RZ ;  /* 0x000000ffff087224 */ /* 0x000fe200078e00ff */
[----:B------:R-:W-:Y:S01]  /*6b60*/  ULDC UR4, c[0x0][0x600] ;  /* 0x0001800000047ab9 */ /* 0x000fe20000000800 */
[----:B------:R-:W-:Y:S01]  /*6b70*/  UMOV UR7, 0x1 ;  /* 0x0000000100077882 */ /* 0x000fe20000000000 */
[----:B------:R-:W-:-:S02]  /*6b80*/  UIADD3 UR22, UR40, 0x1, URZ ;  /* 0x0000000128167890 */ /* 0x000fc4000fffe03f */
[----:B------:R-:W-:Y:S02]  /*6b90*/  UIADD3 UR15, UR4, -0x1, URZ ;  /* 0xffffffff040f7890 */ /* 0x000fe4000fffe03f */
[----:B------:R-:W-:Y:S02]  /*6ba0*/  USHF.L.U32 UR17, UR7, UR5, URZ ;  /* 0x0000000507117299 */ /* 0x000fe4000800063f */
[----:B------:R-:W-:Y:S01]  /*6bb0*/  ULOP3.LUT UR16, URZ, UR6, URZ, 0x33, !UPT ;  /* 0x000000063f107292 */ /* 0x000fe2000f8e333f */
[----:B------:R-:W-:Y:S01]  /*6bc0*/  ULDC.64 UR20, c[0x0][0x198] ;  /* 0x0000660000147ab9 */ /* 0x000fe20000000a00 */
[----:B0-----:R-:W-:-:S10]  /*6bd0*/  IMAD.U32 R11, RZ, RZ, UR8 ;  /* 0x00000008ff0b7e24 */ /* 0x001fd4000f8e00ff */
.L_x_180:
[----:B------:R-:W-:-:S03]  /*6be0*/  UMOV UR4, 0xffffffff ;  /* 0xffffffff00047882 */ /* 0x000fc60000000000 */
[----:B------:R-:W-:Y:S05]  /*6bf0*/  BRA.DIV UR4, `(.L_x_169) ;  /* 0x0000001204a07947 */ /* 0x000fea000b800000 */
[----:B------:R-:W-:-:S13]  /*6c00*/  ELECT P6, URZ, PT ;  /* 0x00000000003f782f */ /* 0x000fda00038c0000 */
.L_x_198:
[----:B------:R-:W0:Y:S01]  /*6c10*/  LDC R4, c[0x0][0x28c] ;  /* 0x0000a300ff047b82 */ /* 0x000e220000000800 */
[----:B------:R-:W-:Y:S01]  /*6c20*/  BSSY B1, `(.L_x_170) ;  /* 0x000003c000017945 */ /* 0x000fe20003800000 */
[----:B0-----:R-:W-:-:S13]  /*6c30*/  ISETP.LT.OR P6, PT, R4, 0x1, !P6 ;  /* 0x000000010400780c */ /* 0x001fda00077c1670 */
[----:B------:R-:W-:Y:S05]  /*6c40*/  @P6 BRA `(.L_x_171) ;  /* 0x0000000000e46947 */ /* 0x000fea0003800000 */
[----:B------:R-:W-:Y:S02]  /*6c50*/  IMAD R11, R22, 0x2, R11 ;  /* 0x00000002160b7824 */ /* 0x000fe400078e020b */
[----:B------:R-:W-:Y:S02]  /*6c60*/  IMAD.SHL.U32 R18, R18, 0x80, RZ ;  /* 0x0000008012127824 */ /* 0x000fe400078e00ff */
[----:B------:R-:W-:Y:S02]  /*6c70*/  IMAD.MOV.U32 R15, RZ, RZ, RZ ;  /* 0x000000ffff0f7224 */ /* 0x000fe400078e00ff */
[----:B------:R-:W-:Y:S02]  /*6c80*/  IMAD.U32 R20, RZ, RZ, UR22 ;  /* 0x00000016ff147e24 */ /* 0x000fe4000f8e00ff */
[----:B------:R-:W-:Y:S02]  /*6c90*/  IMAD.MOV.U32 R4, RZ, RZ, R3 ;  /* 0x000000ffff047224 */ /* 0x000fe400078e0003 */
[----:B------:R-:W-:-:S02]  /*6ca0*/  IMAD.MOV.U32 R6, RZ, RZ, R8 ;  /* 0x000000ffff067224 */ /* 0x000fc400078e0008 */
[----:B------:R-:W-:-:S07]  /*6cb0*/  IMAD.SHL.U32 R12, R11, 0x20, RZ ;  /* 0x000000200b0c7824 */ /* 0x000fce00078e00ff */
.L_x_175:
[----:B------:R-:W0:Y:S01]  /*6cc0*/  S2UR UR4, SR_CgaCtaId ;  /* 0x00000000000479c3 */ /* 0x000e220000008800 */
[----:B------:R-:W-:Y:S02]  /*6cd0*/  MOV R14, 0x400 ;  /* 0x00000400000e7802 */ /* 0x000fe40000000f00 */
[----:B------:R-:W-:-:S05]  /*6ce0*/  SHF.L.U32 R5, R4, 0x1f, RZ ;  /* 0x0000001f04057819 */ /* 0x000fca00000006ff */
[----:B------:R-:W1:Y:S01]  /*6cf0*/  @!P2 LDC R7, c[0x0][0x500] ;  /* 0x00014000ff07ab82 */ /* 0x000e620000000800 */
[----:B0-----:R-:W-:-:S05]  /*6d00*/  IMAD.U32 R11, RZ, RZ, UR4 ;  /* 0x00000004ff0b7e24 */ /* 0x001fca000f8e00ff */
[----:B------:R-:W-:-:S05]  /*6d10*/  LEA R13, R11, R14, 0x18 ;  /* 0x0000000e0b0d7211 */ /* 0x000fca00078ec0ff */
[----:B------:R-:W-:-:S04]  /*6d20*/  IMAD R14, R6, 0x8, R13 ;  /* 0x00000008060e7824 */ /* 0x000fc800078e020d */
[----:B------:R-:W0:Y:S02]  /*6d30*/  SYNCS.PHASECHK.TRANS64.TRYWAIT P1, [R14+URZ+0x48], R5 ;  /* 0x000048050e0075a7 */ /* 0x000e24000802017f */
[----:B01----:R-:W-:Y:S05]  /*6d40*/  @!P1 BRA `(.L_x_172) ;  /* 0x00000010006c9947 */ /* 0x003fea0003800000 */
.L_x_199:
[----:B0-----:R-:W-:Y:S01]  /*6d50*/  PRMT R5, R9, 0x9910, RZ ;  /* 0x0000991009057816 */ /* 0x001fe200000000ff */
[----:B------:R0:W-:Y:S03]  /*6d60*/  @!P2 SYNCS.ARRIVE.TRANS64 RZ, [R14+URZ], R7 ;  /* 0x000000070effa9a7 */ /* 0x0001e6000800003f */
[----:B------:R-:W-:-:S13]  /*6d70*/  ISETP.NE.AND P1, PT, R5, 0x2, PT ;  /* 0x000000020500780c */ /* 0x000fda0003f25270 */
[----:B0-----:R-:W-:Y:S05]  /*6d80*/  @P1 BRA `(.L_x_173) ;  /* 0x0000000000041947 */ /* 0x001fea0003800000 */
[----:B------:R-:W-:Y:S01]  /*6d90*/  BPT.TRAP 0x1 ;  /* 0x000000040000795c */ /* 0x000fe20000300000 */
.L_x_173:
[----:B------:R-:W-:Y:S05]  /*6da0*/  @P0 BRA `(.L_x_174) ;  /* 0x0000000000040947 */ /* 0x000fea0003800000 */
[----:B------:R-:W-:Y:S01]  /*6db0*/  BPT.TRAP 0x1 ;  /* 0x000000040000795c */ /* 0x000fe20000300000 */
.L_x_174:
[----:B------:R-:W-:Y:S01]  /*6dc0*/  IMAD R5, R6, 0x2, R11 ;  /* 0x0000000206057824 */ /* 0x000fe200078e020b */
[----:B------:R-:W-:Y:S01]  /*6dd0*/  R2UR UR9, R14 ;  /* 0x000000000e0972ca */ /* 0x000fe200000e0000 */
[----:B------:R-:W-:Y:S01]  /*6de0*/  VIADD R20, R20, 0xffffffff ;  /* 0xffffffff14147836 */ /* 0x000fe20000000000 */
[----:B------:R-:W-:Y:S01]  /*6df0*/  UIADD3 UR4, UP0, UR20, 0xf0, URZ ;  /* 0x000000f014047890 */ /* 0x000fe2000ff1e03f */
[----:B------:R-:W-:Y:S01]  /*6e00*/  IMAD.SHL.U32 R5, R5, 0x800, RZ ;  /* 0x0000080005057824 */ /* 0x000fe200078e00ff */
[----:B------:R-:W-:Y:S01]  /*6e10*/  R2UR UR11, R12 ;  /* 0x000000000c0b72ca */ /* 0x000fe200000e0000 */
[----:B------:R-:W-:Y:S01]  /*6e20*/  UIADD3 UR24, UP1, UR20, 0x1f0, URZ ;  /* 0x000001f014187890 */ /* 0x000fe2000ff3e03f */
[----:B------:R-:W-:Y:S01]  /*6e30*/  R2UR UR10, R15 ;  /* 0x000000000f0a72ca */ /* 0x000fe200000e0000 */
[--C-:B------:R-:W-:Y:S01]  /*6e40*/  IMAD R5, R5, 0x2, R13.reuse ;  /* 0x0000000205057824 */ /* 0x100fe200078e020d */
[----:B------:R-:W-:Y:S01]  /*6e50*/  R2UR UR12, R19 ;  /* 0x00000000130c72ca */ /* 0x000fe200000e0000 */
[----:B------:R-:W-:Y:S01]  /*6e60*/  IMAD R13, R6, 0x4000, R13 ;  /* 0x00004000060d7824 */ /* 0x000fe200078e020d */
[----:B------:R-:W-:Y:S01]  /*6e70*/  R2UR UR18, R18 ;  /* 0x00000000121272ca */ /* 0x000fe200000e0000 */
[----:B------:R-:W-:Y:S01]  /*6e80*/  VIADD R6, R6, 0x1 ;  /* 0x0000000106067836 */ /* 0x000fe20000000000 */
[----:B------:R-:W-:Y:S01]  /*6e90*/  R2UR UR5, R5 ;  /* 0x00000000050572ca */ /* 0x000fe200000e0000 */
[----:B------:R-:W-:Y:S01]  /*6ea0*/  UIADD3.X UR25, URZ, UR21, URZ, UP1, !UPT ;  /* 0x000000153f197290 */ /* 0x000fe20008ffe43f */
[----:B------:R-:W-:Y:S01]  /*6eb0*/  R2UR UR8, R13 ;  /* 0x000000000d0872ca */ /* 0x000fe200000e0000 */
[----:B------:R-:W-:Y:S01]  /*6ec0*/  UMOV UR19, 0x30000 ;  /* 0x0003000000137882 */ /* 0x000fe20000000000 */
[----:B------:R-:W-:Y:S01]  /*6ed0*/  ISETP.GT.AND P3, PT, R20, 0x1, PT ;  /* 0x000000011400780c */ /* 0x000fe20003f64270 */
[----:B------:R-:W-:Y:S01]  /*6ee0*/  UMOV UR6, 0x0 ;  /* 0x0000000000067882 */ /* 0x000fe20000000000 */
[----:B------:R-:W-:Y:S01]  /*6ef0*/  UMOV UR7, 0x10000000 ;  /* 0x1000000000077882 */ /* 0x000fe20000000000 */
[----:B------:R-:W-:Y:S01]  /*6f00*/  ISETP.NE.AND P1, PT, R6, 0x9, PT ;  /* 0x000000090600780c */ /* 0x000fe20003f25270 */
[----:B------:R-:W-:-:S03]  /*6f10*/  VIADD R15, R15, 0x40 ;  /* 0x000000400f0f7836 */ /* 0x000fc60000000000 */
[----:B------:R-:W-:Y:S02]  /*6f20*/  SEL R5, RZ, 0x1, P1 ;  /* 0x00000001ff057807 */ /* 0x000fe40000800000 */
[----:B------:R-:W-:Y:S01]  /*6f30*/  UIADD3 UR13, UR5, 0x180, URZ ;  /* 0x00000180050d7890 */ /* 0x000fe2000fffe03f */
[----:B------:R-:W-:Y:S01]  /*6f40*/  SEL R6, R6, RZ, P1 ;  /* 0x000000ff06067207 */ /* 0x000fe20000800000 */
[----:B------:R-:W-:Y:S01]  /*6f50*/  UIADD3.X UR5, URZ, UR21, URZ, UP0, !UPT ;  /* 0x000000153f057290 */ /* 0x000fe200087fe43f */
[----:B------:R-:W-:Y:S01]  /*6f60*/  LOP3.LUT R4, R4, R5, RZ, 0x3c, !PT ;  /* 0x0000000504047212 */ /* 0x000fe200078e3cff */
[----:B------:R-:W-:-:S03]  /*6f70*/  UIADD3 UR14, UR8, 0x12180, URZ ;  /* 0x00012180080e7890 */ /* 0x000fc6000fffe03f */
[----:B------:R-:W-:-:S04]  /*6f80*/  UMOV UR8, UR13 ;  /* 0x0000000d00087c82 */ /* 0x000fc80008000000 */
[----:B------:R0:W-:Y:S02]  /*6f90*/  UTMALDG.3D.MULTICAST [UR8], [UR4], UR19, desc[UR6] ;  /* 0x00000608040073b4 */ /* 0x0001e40008011813 */
[----:B0-----:R-:W-:Y:S01]  /*6fa0*/  UMOV UR8, UR14 ;  /* 0x0000000e00087c82 */ /* 0x001fe20008000000 */
[----:B------:R-:W-:Y:S02]  /*6fb0*/  UMOV UR11, UR18 ;  /* 0x00000012000b7c82 */ /* 0x000fe40008000000 */
[----:B------:R0:W-:Y:S02]  /*6fc0*/  UTMALDG.3D [UR8], [UR24], desc[UR6] ;  /* 0x00000608180075b4 */ /* 0x0001e40008011000 */
[----:B0-----:R-:W-:Y:S05]  /*6fd0*/  @P3 BRA `(.L_x_175) ;  /* 0xfffffffc00383947 */ /* 0x001fea000383ffff */
.L_x_171:
[----:B------:R-:W-:Y:S05]  /*6fe0*/  BSYNC B1 ;  /* 0x0000000000017941 */ /* 0x000fea0003800000 */
.L_x_170:
[----:B------:R-:W3:Y:S01]  /*6ff0*/  LDL.64 R24, [R1] ;  /* 0x0000000001187983 */ /* 0x000ee20000100a00 */
[----:B------:R-:W-:Y:S01]  /*7000*/  LOP3.LUT P4, RZ, R10, 0xff, RZ, 0xc0, !PT ;  /* 0x000000ff0aff7812 */ /* 0x000fe2000788c0ff */
[----:B------:R-:W-:Y:S01]  /*7010*/  VIADD R7, R8, UR40 ;  /* 0x0000002808077c36 */ /* 0x000fe20008000000 */
[----:B------:R-:W-:Y:S01]  /*7020*/  ULDC.64 UR4, c[0x0][0x650] ;  /* 0x0001940000047ab9 */ /* 0x000fe20000000a00 */
[----:B------:R-:W-:Y:S01]  /*7030*/  IMAD.U32 R8, RZ, RZ, UR40 ;  /* 0x00000028ff087e24 */ /* 0x000fe2000f8e00ff */
[----:B------:R-:W-:Y:S01]  /*7040*/  UISETP.GE.U32.AND UP0, UPT, UR40, 0x9, UPT ;  /* 0x000000092800788c */ /* 0x000fe2000bf06070 */
[----:B------:R-:W-:Y:S01]  /*7050*/  BSSY B1, `(.L_x_176) ;  /* 0x000006b000017945 */ /* 0x000fe20003800000 */
[----:B------:R-:W-:Y:S01]  /*7060*/  ISETP.GT.U32.AND P1, PT, R7, 0x8, PT ;  /* 0x000000080700780c */ /* 0x000fe20003f24070 */
[----:B------:R-:W-:Y:S01]  /*7070*/  IMAD.MOV.U32 R22, RZ, RZ, -0x1 ;  /* 0xffffffffff167424 */ /* 0x000fe200078e00ff */
[----:B------:R-:W-:Y:S01]  /*7080*/  PRMT R10, RZ, 0x7610, R10 ;  /* 0x00007610ff0a7816 */ /* 0x000fe2000000000a */
[----:B------:R-:W-:Y:S01]  /*7090*/  IMAD.MOV.U32 R18, RZ, RZ, -0x1 ;  /* 0xffffffffff127424 */ /* 0x000fe200078e00ff */
[----:B------:R-:W-:Y:S01]  /*70a0*/  ISETP.LT.U32.AND P1, PT, R8, 0x9, P1 ;  /* 0x000000090800780c */ /* 0x000fe20000f21070 */
[----:B------:R-:W-:Y:S01]  /*70b0*/  IMAD.MOV.U32 R19, RZ, RZ, -0x1 ;  /* 0xffffffffff137424 */ /* 0x000fe200078e00ff */
[----:B------:R-:W-:Y:S01]  /*70c0*/  PLOP3.LUT P3, PT, PT, PT, UP0, 0x80, 0x0 ;  /* 0x000000000000781c */ /* 0x000fe20003f6f008 */
[----:B------:R-:W0:Y:S01]  /*70d0*/  @P4 S2R R11, SR_CgaCtaId ;  /* 0x00000000000b4919 */ /* 0x000e220000008800 */
[----:B------:R-:W-:-:S04]  /*70e0*/  @P4 MOV R4, 0x400 ;  /* 0x0000040000044802 */ /* 0x000fc80000000f00 */
[----:B0-----:R-:W-:Y:S01]  /*70f0*/  @P4 LEA R6, R11, R4, 0x18 ;  /* 0x000000040b064211 */ /* 0x001fe200078ec0ff */
[----:B------:R-:W-:Y:S01]  /*7100*/  IMAD.WIDE.U32 R4, R7, 0x38e38e39, RZ ;  /* 0x38e38e3907047825 */ /* 0x000fe200078e00ff */
[----:B------:R-:W-:Y:S02]  /*7110*/  SEL R4, RZ, 0x1, !P1 ;  /* 0x00000001ff047807 */ /* 0x000fe40004800000 */
[----:B------:R0:W-:Y:S02]  /*7120*/  @P4 SYNCS.ARRIVE.TRANS64.A1T0 RZ, [R6+URZ+0xc8], RZ ;  /* 0x0000c8ff06ff49a7 */ /* 0x0001e4000810003f */
[----:B------:R-:W-:Y:S02]  /*7130*/  LOP3.LUT R3, R3, R4, RZ, 0x3c, !PT ;  /* 0x0000000403037212 */ /* 0x000fe400078e3cff */
[----:B------:R-:W-:Y:S02]  /*7140*/  PRMT R4, RZ, 0x7610, R4 ;  /* 0x00007610ff047816 */ /* 0x000fe40000000004 */
[----:B0-----:R-:W-:-:S04]  /*7150*/  SHF.R.U32.HI R6, RZ, 0x1, R5 ;  /* 0x00000001ff067819 */ /* 0x001fc80000011605 */
[----:B------:R-:W-:Y:S01]  /*7160*/  @P3 LOP3.LUT R3, R3, 0x1, R6, 0x78, !PT ;  /* 0x0000000103033812 */ /* 0x000fe200078e7806 */
[----:B------:R-:W-:Y:S01]  /*7170*/  IMAD R8, R6, -0x9, R7 ;  /* 0xfffffff706087824 */ /* 0x000fe200078e0207 */
[----:B---3--:R-:W-:-:S04]  /*7180*/  IADD3 R16, P4, R16, R24, RZ ;  /* 0x0000001810107210 */ /* 0x008fc80007f9e0ff */
[----:B------:R-:W-:Y:S01]  /*7190*/  ISETP.GE.U32.AND P1, PT, R16, UR4, PT ;  /* 0x0000000410007c0c */ /* 0x000fe2000bf26070 */
[----:B------:R-:W-:-:S05]  /*71a0*/  IMAD.X R17, R17, 0x1, R0, P4 ;  /* 0x0000000111117824 */ /* 0x000fca00020e0600 */
[----:B------:R-:W-:-:S13]  /*71b0*/  ISETP.GE.U32.AND.EX P1, PT, R17, UR5, PT, P1 ;  /* 0x0000000511007c0c */ /* 0x000fda000bf26110 */
[----:B------:R-:W-:Y:S05]  /*71c0*/  @P1 BRA `(.L_x_177) ;  /* 0x00000004004c1947 */ /* 0x000fea0003800000 */
[----:B------:R-:W0:Y:S01]  /*71d0*/  S2R R13, SR_CTAID.X ;  /* 0x00000000000d7919 */ /* 0x000e220000002500 */
[----:B------:R-:W-:Y:S01]  /*71e0*/  ULDC.64 UR4, c[0x0][0x628] ;  /* 0x00018a0000047ab9 */ /* 0x000fe20000000a00 */
[----:B------:R-:W1:Y:S01]  /*71f0*/  LDC R14, c[0x0][0x144] ;  /* 0x00005100ff0e7b82 */ /* 0x000e620000000800 */
[----:B------:R-:W-:Y:S01]  /*7200*/  ISETP.NE.U32.AND P1, PT, RZ, UR4, PT ;  /* 0x00000004ff007c0c */ /* 0x000fe2000bf25070 */
[----:B------:R-:W3:Y:S01]  /*7210*/  S2R R12, SR_CTAID.Y ;  /* 0x00000000000c7919 */ /* 0x000ee20000002600 */
[----:B------:R-:W-:Y:S01]  /*7220*/  ULDC UR7, c[0x0][0x630] ;  /* 0x00018c0000077ab9 */ /* 0x000fe20000000800 */
[----:B------:R-:W-:Y:S01]  /*7230*/  ULDC UR8, c[0x0][0x150] ;  /* 0x0000540000087ab9 */ /* 0x000fe20000000800 */
[----:B------:R-:W-:Y:S01]  /*7240*/  ISETP.NE.AND.EX P1, PT, RZ, UR5, PT, P1 ;  /* 0x00000005ff007c0c */ /* 0x000fe2000bf25310 */
[----:B------:R-:W-:Y:S02]  /*7250*/  IMAD.MOV.U32 R4, RZ, RZ, R16 ;  /* 0x000000ffff047224 */ /* 0x000fe400078e0010 */
[----:B------:R-:W-:Y:S01]  /*7260*/  IMAD.MOV.U32 R5, RZ, RZ, R17 ;  /* 0x000000ffff057224 */ /* 0x000fe200078e0011 */
[----:B0-----:R-:W-:-:S09]  /*7270*/  I2FP.F32.U32 R18, R13 ;  /* 0x0000000d00127245 */ /* 0x001fd20000201000 */
[----:B------:R-:W-:Y:S05]  /*7280*/  @!P1 BRA `(.L_x_178) ;  /* 0x0000000000289947 */ /* 0x000fea0003800000 */
[----:B------:R-:W-:Y:S02]  /*7290*/  ULDC UR6, c[0x0][0x634] ;  /* 0x00018d0000067ab9 */ /* 0x000fe40000000800 */
[----:B------:R-:W-:-:S05]  /*72a0*/  IADD3 R5, P1, R16, UR6, RZ ;  /* 0x0000000610057c10 */ /* 0x000fca000ff3e0ff */
[----:B------:R-:W-:-:S04]  /*72b0*/  IMAD.X R15, RZ, RZ, R17, P1 ;  /* 0x000000ffff0f7224 */ /* 0x000fc800008e0611 */
[----:B------:R-:W-:-:S04]  /*72c0*/  IMAD.WIDE.U32 R6, R15, UR4, RZ ;  /* 0x000000040f067c25 */ /* 0x000fc8000f8e00ff */
[----:B------:R-:W-:-:S04]  /*72d0*/  IMAD.WIDE.U32 R6, P1, R5, UR5, R6 ;  /* 0x0000000505067c25 */ /* 0x000fc8000f820006 */
[----:B------:R-:W-:-:S04]  /*72e0*/  IMAD.WIDE.U32 R4, R5, UR4, RZ ;  /* 0x0000000405047c25 */ /* 0x000fc8000f8e00ff */
[----:B------:R-:W-:Y:S01]  /*72f0*/  IMAD.MOV.U32 R4, RZ, RZ, R7 ;  /* 0x000000ffff047224 */ /* 0x000fe200078e0007 */
[----:B------:R-:W-:Y:S01]  /*7300*/  IADD3 RZ, P3, R5, R6, RZ ;  /* 0x0000000605ff7210 */ /* 0x000fe20007f7e0ff */
[----:B------:R-:W-:-:S04]  /*7310*/  IMAD.X R5, RZ, RZ, RZ, P1 ;  /* 0x000000ffff057224 */ /* 0x000fc800008e06ff */
[----:B------:R-:W-:-:S08]  /*7320*/  IMAD.WIDE.U32.X R4, R15, UR5, R4, P3 ;  /* 0x000000050f047c25 */ /* 0x000fd000098e0404 */
.L_x_178:
[----:B------:R-:W-:Y:S01]  /*7330*/  FMUL R18, R18, UR8 ;  /* 0x0000000812127c20 */ /* 0x000fe20008400000 */
[--C-:B------:R-:W-:Y:S01]  /*7340*/  SHF.R.U64 R19, R4, UR7, R5.reuse ;  /* 0x0000000704137c19 */ /* 0x100fe20008001205 */
[----:B------:R-:W-:Y:S01]  /*7350*/  ULDC.64 UR4, c[0x0][0x620] ;  /* 0x0001880000047ab9 */ /* 0x000fe20000000a00 */
[----:B------:R-:W-:Y:S01]  /*7360*/  SHF.R.U32.HI R4, RZ, UR7, R5 ;  /* 0x00000007ff047c19 */ /* 0x000fe20008011605 */
[----:B------:R-:W-:Y:S01]  /*7370*/  ULDC.64 UR6, c[0x0][0x640] ;  /* 0x0001900000067ab9 */ /* 0x000fe20000000a00 */
[----:B------:R-:W-:Y:S01]  /*7380*/  IADD3 R5, P1, RZ, -R19, RZ ;  /* 0x80000013ff057210 */ /* 0x000fe20007f3e0ff */
[----:B------:R-:W0:Y:S01]  /*7390*/  F2I.U32.TRUNC.NTZ R18, R18 ;  /* 0x0000001200127305 */ /* 0x000e22000020f000 */
[----:B------:R-:W4:Y:S03]  /*73a0*/  LDC R15, c[0x0][0x148] ;  /* 0x00005200ff0f7b82 */ /* 0x000f260000000800 */
[----:B------:R-:W-:Y:S01]  /*73b0*/  IMAD.X R4, RZ, RZ, ~R4, P1 ;  /* 0x000000ffff047224 */ /* 0x000fe200008e0e04 */
[----:B------:R-:W-:-:S03]  /*73c0*/  ISETP.NE.U32.AND P1, PT, RZ, UR6, PT ;  /* 0x00000006ff007c0c */ /* 0x000fc6000bf25070 */
[----:B------:R-:W-:Y:S01]  /*73d0*/  IMAD R4, R4, UR4, RZ ;  /* 0x0000000404047c24 */ /* 0x000fe2000f8e02ff */
[----:B------:R-:W-:-:S03]  /*73e0*/  ISETP.NE.AND.EX P1, PT, RZ, UR7, PT, P1 ;  /* 0x00000007ff007c0c */ /* 0x000fc6000bf25310 */
[C---:B------:R-:W-:Y:S01]  /*73f0*/  IMAD R7, R5.reuse, UR5, R4 ;  /* 0x0000000505077c24 */ /* 0x040fe2000f8e0204 */
[----:B------:R-:W-:Y:S01]  /*7400*/  ULDC UR5, c[0x0][0x154] ;  /* 0x0000550000057ab9 */ /* 0x000fe20000000800 */
[----:B------:R-:W-:Y:S01]  /*7410*/  IMAD.WIDE.U32 R4, R5, UR4, R16 ;  /* 0x0000000405047c25 */ /* 0x000fe2000f8e0010 */
[----:B------:R-:W-:-:S03]  /*7420*/  ULDC UR4, c[0x0][0x618] ;  /* 0x0001860000047ab9 */ /* 0x000fc60000000800 */
[----:B0-----:R-:W-:Y:S02]  /*7430*/  IMAD.MOV R6, RZ, RZ, -R18 ;  /* 0x000000ffff067224 */ /* 0x001fe400078e0a12 */
[----:B------:R-:W-:Y:S02]  /*7440*/  IMAD.IADD R5, R5, 0x1, R7 ;  /* 0x0000000105057824 */ /* 0x000fe400078e0207 */
[----:B-1----:R-:W-:Y:S01]  /*7450*/  IMAD R13, R14, R6, R13 ;  /* 0x000000060e0d7224 */ /* 0x002fe200078e020d */
[----:B---3--:R-:W-:Y:S02]  /*7460*/  I2FP.F32.U32 R6, R12 ;  /* 0x0000000c00067245 */ /* 0x008fe40000201000 */
[--C-:B------:R-:W-:Y:S02]  /*7470*/  SHF.R.U64 R14, R4, UR4, R5.reuse ;  /* 0x00000004040e7c19 */ /* 0x100fe40008001205 */
[----:B------:R-:W-:Y:S01]  /*7480*/  SHF.R.U32.HI R5, RZ, UR4, R5 ;  /* 0x00000004ff057c19 */ /* 0x000fe20008011605 */
[----:B------:R-:W-:Y:S01]  /*7490*/  FMUL R6, R6, UR5 ;  /* 0x0000000506067c20 */ /* 0x000fe20008400000 */
[----:B------:R-:W-:-:S02]  /*74a0*/  ULDC UR4, c[0x0][0x608] ;  /* 0x0001820000047ab9 */ /* 0x000fc40000000800 */
[--C-:B------:R-:W-:Y:S01]  /*74b0*/  SHF.R.U64 R20, R14, UR4, R5.reuse ;  /* 0x000000040e147c19 */ /* 0x100fe20008001205 */
[----:B------:R0:W1:Y:S01]  /*74c0*/  F2I.U32.TRUNC.NTZ R21, R6 ;  /* 0x0000000600157305 */ /* 0x000062000020f000 */
[----:B------:R-:W-:Y:S01]  /*74d0*/  SHF.R.U32.HI R5, RZ, UR4, R5 ;  /* 0x00000004ff057c19 */ /* 0x000fe20008011605 */
[----:B------:R-:W-:-:S03]  /*74e0*/  ULDC UR4, c[0x0][0x658] ;  /* 0x0001960000047ab9 */ /* 0x000fc60000000800 */
[--C-:B------:R-:W-:Y:S02]  /*74f0*/  SHF.R.U64 R18, R20, UR4, R5.reuse ;  /* 0x0000000414127c19 */ /* 0x100fe40008001205 */
[----:B------:R-:W-:-:S03]  /*7500*/  SHF.R.U32.HI R25, RZ, UR4, R5 ;  /* 0x00000004ff197c19 */ /* 0x000fc60008011605 */
[----:B------:R-:W-:Y:S02]  /*7510*/  IMAD.MOV.U32 R4, RZ, RZ, R18 ;  /* 0x000000ffff047224 */ /* 0x000fe400078e0012 */
[----:B------:R-:W-:Y:S01]  /*7520*/  IMAD.MOV.U32 R5, RZ, RZ, R25 ;  /* 0x000000ffff057224 */ /* 0x000fe200078e0019 */
[----:B0-----:R-:W-:Y:S06]  /*7530*/  @!P1 BRA `(.L_x_179) ;  /* 0x0000000000289947 */ /* 0x001fec0003800000 */
        /* <DEDUP_REMOVED lines=10> */
.L_x_179:
[----:B------:R-:W-:Y:S01]  /*75e0*/  ISETP.NE.AND P1, PT, R2, 0x1, PT ;  /* 0x000000010200780c */ /* 0x000fe20003f25270 */
[----:B------:R-:W-:Y:S01]  /*75f0*/  ULDC UR4, c[0x0][0x648] ;  /* 0x0001920000047ab9 */ /* 0x000fe20000000800 */
[----:B------:R-:W-:Y:S01]  /*7600*/  LOP3.LUT R20, R20, UR16, RZ, 0xc0, !PT ;  /* 0x0000001014147c12 */ /* 0x000fe2000f8ec0ff */
[----:B-1----:R-:W-:Y:S01]  /*7610*/  IMAD.MOV R21, RZ, RZ, -R21 ;  /* 0x000000ffff157224 */ /* 0x002fe200078e0a15 */
[----:B------:R-:W-:Y:S01]  /*7620*/  SHF.R.U64 R5, R4, UR4, R5 ;  /* 0x0000000404057c19 */ /* 0x000fe20008001205 */
[----:B------:R-:W-:Y:S01]  /*7630*/  ULDC UR4, c[0x0][0x638] ;  /* 0x00018e0000047ab9 */ /* 0x000fe20000000800 */
[----:B------:R-:W-:Y:S01]  /*7640*/  ULDC UR5, c[0x0][0x610] ;  /* 0x0001840000057ab9 */ /* 0x000fe20000000800 */
[----:B------:R-:W-:Y:S02]  /*7650*/  IMAD.MOV.U32 R4, RZ, RZ, 0x1 ;  /* 0x00000001ff047424 */ /* 0x000fe400078e00ff */
[----:B------:R-:W-:Y:S02]  /*7660*/  IMAD.MOV R7, RZ, RZ, -R5 ;  /* 0x000000ffff077224 */ /* 0x000fe400078e0a05 */
[----:B------:R-:W-:Y:S01]  /*7670*/  IMAD R20, R5, UR17, R20 ;  /* 0x0000001105147c24 */ /* 0x000fe2000f8e0214 */
[----:B------:R-:W-:Y:S01]  /*7680*/  LOP3.LUT R5, R14, UR15, RZ, 0xc0, !PT ;  /* 0x0000000f0e057c12 */ /* 0x000fe2000f8ec0ff */
[----:B----4-:R-:W-:-:S02]  /*7690*/  @P1 IMAD R13, R15, R21, R12 ;  /* 0x000000150f0d1224 */ /* 0x010fc400078e020c */
[----:B------:R-:W-:Y:S01]  /*76a0*/  IMAD R18, R7, UR4, R18 ;  /* 0x0000000407127c24 */ /* 0x000fe2000f8e0212 */
[----:B------:R-:W-:Y:S01]  /*76b0*/  ULDC UR4, c[0x0][0x600] ;  /* 0x0001800000047ab9 */ /* 0x000fe20000000800 */
[----:B------:R-:W-:Y:S02]  /*76c0*/  IMAD R13, R20, UR5, R13 ;  /* 0x00000005140d7c24 */ /* 0x000fe4000f8e020d */
[----:B------:R-:W-:-:S05]  /*76d0*/  IMAD R22, R18, UR4, R5 ;  /* 0x0000000412167c24 */ /* 0x000fca000f8e0205 */
[----:B------:R-:W-:Y:S02]  /*76e0*/  SEL R18, R22, R13, !P1 ;  /* 0x0000000d16127207 */ /* 0x000fe40004800000 */
[----:B------:R-:W-:-:S07]  /*76f0*/  SEL R22, R13, R22, !P1 ;  /* 0x000000160d167207 */ /* 0x000fce0004800000 */
.L_x_177:
[----:B------:R-:W-:Y:S05]  /*7700*/  BSYNC B1 ;  /* 0x0000000000017941 */ /* 0x000fea0003800000 */
.L_x_176:
[----:B------:R-:W-:-:S13]  /*7710*/  LOP3.LUT P1, RZ, R4, 0xff, RZ, 0xc0, !PT ;  /* 0x000000ff04ff7812 */ /* 0x000fda000782c0ff */
[----:B------:R-:W-:Y:S05]  /*7720*/  @P1 BRA `(.L_x_180) ;  /* 0xfffffff4002c1947 */ /* 0x000fea000383ffff */
[----:B------:R-:W-:Y:S05]  /*7730*/  BSYNC B0 ;  /* 0x0000000000007941 */ /* 0x000fea0003800000 */
.L_x_168:
[----:B------:R-:W-:-:S03]  /*7740*/  UMOV UR4, 0xffffffff ;  /* 0xffffffff00047882 */ /* 0x000fc60000000000 */
[----:B------:R-:W-:Y:S05]  /*7750*/  BRA.DIV UR4, `(.L_x_181) ;  /* 0x0000000604fc7947 */ /* 0x000fea000b800000 */
[----:B------:R-:W-:-:S13]  /*7760*/  ELECT P6, URZ, PT ;  /* 0x00000000003f782f */ /* 0x000fda00038c0000 */
.L_x_202:
[----:B------:R-:W-:Y:S04]  /*7770*/  BSSY B0, `(.L_x_182) ;  /* 0x0000058000007945 */ /* 0x000fe80003800000 */
[----:B------:R-:W-:Y:S05]  /*7780*/  @!P6 BRA `(.L_x_183) ;  /* 0x000000040058e947 */ /* 0x000fea0003800000 */
[----:B------:R-:W-:-:S04]  /*7790*/  LOP3.LUT R23, R23, 0x2, RZ, 0xfc, !PT ;  /* 0x0000000217177812 */ /* 0x000fc800078efcff */
[----:B------:R-:W-:-:S13]  /*77a0*/  ISETP.NE.AND P0, PT, R23, 0x3, PT ;  /* 0x000000031700780c */ /* 0x000fda0003f05270 */
[----:B------:R-:W-:Y:S05]  /*77b0*/  @!P0 BRA `(.L_x_184) ;  /* 0x0000000000048947 */ /* 0x000fea0003800000 */
[----:B------:R-:W-:Y:S01]  /*77c0*/  BPT.TRAP 0x1 ;  /* 0x000000040000795c */ /* 0x000fe20000300000 */
.L_x_184:
[----:B------:R-:W0:Y:S01]  /*77d0*/  S2R R5, SR_CgaCtaId ;  /* 0x0000000000057919 */ /* 0x000e220000008800 */
[----:B------:R-:W-:Y:S02]  /*77e0*/  MOV R0, 0x400 ;  /* 0x0000040000007802 */ /* 0x000fe40000000f00 */
[----:B------:R-:W-:Y:S02]  /*77f0*/  SHF.L.U32 R2, R3, 0x1f, RZ ;  /* 0x0000001f03027819 */ /* 0x000fe400000006ff */
[----:B0-----:R-:W-:-:S05]  /*7800*/  LEA R5, R5, R0, 0x18 ;  /* 0x0000000005057211 */ /* 0x001fca00078ec0ff */
[----:B------:R-:W-:-:S04]  /*7810*/  VIADD R5, R5, 0x48 ;  /* 0x0000004805057836 */ /* 0x000fc80000000000 */
[C---:B------:R-:W-:Y:S02]  /*7820*/  IMAD R7, R8.reuse, 0x8, R5 ;  /* 0x0000000808077824 */ /* 0x040fe400078e0205 */
[----:B------:R-:W-:Y:S02]  /*7830*/  VIADD R8, R8, 0x1 ;  /* 0x0000000108087836 */ /* 0x000fe40000000000 */
[----:B------:R-:W0:Y:S03]  /*7840*/  SYNCS.PHASECHK.TRANS64.TRYWAIT P0, [R7+URZ], R2 ;  /* 0x00000002070075a7 */ /* 0x000e26000800017f */
[----:B------:R-:W-:-:S04]  /*7850*/  ISETP.NE.AND P1, PT, R8, 0x9, PT ;  /* 0x000000090800780c */ /* 0x000fc80003f25270 */
[----:B------:R-:W-:Y:S02]  /*7860*/  SEL R0, RZ, 0x1, P1 ;  /* 0x00000001ff007807 */ /* 0x000fe40000800000 */
[----:B------:R-:W-:Y:S02]  /*7870*/  SEL R8, R8, RZ, P1 ;  /* 0x000000ff08087207 */ /* 0x000fe40000800000 */
[----:B------:R-:W-:-:S03]  /*7880*/  LOP3.LUT R9, R3, R0, RZ, 0x3c, !PT ;  /* 0x0000000003097212 */ /* 0x000fc600078e3cff */
[----:B------:R-:W-:Y:S01]  /*7890*/  IMAD R6, R8, 0x8, R5 ;  /* 0x0000000808067824 */ /* 0x000fe200078e0205 */
[----:B------:R-:W-:Y:S01]  /*78a0*/  SHF.L.U32 R3, R9, 0x1f, RZ ;  /* 0x0000001f09037819 */ /* 0x000fe200000006ff */
[----:B0-----:R-:W-:Y:S06]  /*78b0*/  @!P0 BRA `(.L_x_185) ;  /* 0x0000000400c48947 */ /* 0x001fec0003800000 */
.L_x_203:
[----:B------:R-:W1:Y:S01]  /*78c0*/  SYNCS.PHASECHK.TRANS64.TRYWAIT P0, [R6+URZ], R3 ;  /* 0x00000003060075a7 */ /* 0x000e62000800017f */
[----:B------:R-:W-:-:S05]  /*78d0*/  VIADD R0, R8, 0x1 ;  /* 0x0000000108007836 */ /* 0x000fca0000000000 */
[----:B------:R-:W-:-:S04]  /*78e0*/  ISETP.NE.AND P1, PT, R0, 0x9, PT ;  /* 0x000000090000780c */ /* 0x000fc80003f25270 */
[----:B0-----:R-:W-:Y:S02]  /*78f0*/  SEL R2, RZ, 0x1, P1 ;  /* 0x00000001ff027807 */ /* 0x001fe40000800000 */
[----:B------:R-:W-:Y:S02]  /*7900*/  SEL R0, R0, RZ, P1 ;  /* 0x000000ff00007207 */ /* 0x000fe40000800000 */
[----:B------:R-:W-:-:S03]  /*7910*/  LOP3.LUT R9, R9, R2, RZ, 0x3c, !PT ;  /* 0x0000000209097212 */ /* 0x000fc600078e3cff */
[----:B------:R-:W-:Y:S01]  /*7920*/  IMAD R7, R0, 0x8, R5 ;  /* 0x0000000800077824 */ /* 0x000fe200078e0205 */
[----:B------:R-:W-:Y:S01]  /*7930*/  SHF.L.U32 R4, R9, 0x1f, RZ ;  /* 0x0000001f09047819 */ /* 0x000fe200000006ff */
[----:B-1----:R-:W-:Y:S06]  /*7940*/  @!P0 BRA `(.L_x_186) ;  /* 0x0000000400b48947 */ /* 0x002fec0003800000 */
.L_x_204:
[----:B------:R-:W1:Y:S01]  /*7950*/  SYNCS.PHASECHK.TRANS64.TRYWAIT P0, [R7+URZ], R4 ;  /* 0x00000004070075a7 */ /* 0x000e62000800017f */
[----:B------:R-:W-:-:S05]  /*7960*/  VIADD R0, R0, 0x1 ;  /* 0x0000000100007836 */ /* 0x000fca0000000000 */
[----:B------:R-:W-:-:S04]  /*7970*/  ISETP.NE.AND P1, PT, R0, 0x9, PT ;  /* 0x000000090000780c */ /* 0x000fc80003f25270 */
[----:B------:R-:W-:Y:S02]  /*7980*/  SEL R2, RZ, 0x1, P1 ;  /* 0x00000001ff027807 */ /* 0x000fe40000800000 */
[----:B------:R-:W-:Y:S02]  /*7990*/  SEL R0, R0, RZ, P1 ;  /* 0x000000ff00007207 */ /* 0x000fe40000800000 */
[----:B------:R-:W-:-:S03]  /*79a0*/  LOP3.LUT R9, R9, R2, RZ, 0x3c, !PT ;  /* 0x0000000209097212 */ /* 0x000fc600078e3cff */
[----:B0-----:R-:W-:Y:S01]  /*79b0*/  IMAD R6, R0, 0x8, R5 ;  /* 0x0000000800067824 */ /* 0x001fe200078e0205 */
[----:B------:R-:W-:Y:S01]  /*79c0*/  SHF.L.U32 R3, R9, 0x1f, RZ ;  /* 0x0000001f09037819 */ /* 0x000fe200000006ff */
[----:B-1----:R-:W-:Y:S06]  /*79d0*/  @!P0 BRA `(.L_x_187) ;  /* 0x0000000400a48947 */ /* 0x002fec0003800000 */
.L_x_205:
        /* <DEDUP_REMOVED lines=9> */
.L_x_206:
        /* <DEDUP_REMOVED lines=9> */
.L_x_207:
        /* <DEDUP_REMOVED lines=9> */
.L_x_208:
        /* <DEDUP_REMOVED lines=9> */
.L_x_209:
[----:B------:R-:W1:Y:S01]  /*7c20*/  SYNCS.PHASECHK.TRANS64.TRYWAIT P0, [R6+URZ], R3 ;  /* 0x00000003060075a7 */ /* 0x000e62000800017f */
[----:B------:R-:W-:-:S05]  /*7c30*/  VIADD R0, R0, 0x1 ;  /* 0x0000000100007836 */ /* 0x000fca0000000000 */
[----:B------:R-:W-:-:S04]  /*7c40*/  ISETP.NE.AND P1, PT, R0, 0x9, PT ;  /* 0x000000090000780c */ /* 0x000fc80003f25270 */
[----:B------:R-:W-:Y:S02]  /*7c50*/  SEL R2, RZ, 0x1, P1 ;  /* 0x00000001ff027807 */ /* 0x000fe40000800000 */
[----:B------:R-:W-:Y:S02]  /*7c60*/  SEL R0, R0, RZ, P1 ;  /* 0x000000ff00007207 */ /* 0x000fe40000800000 */
[----:B------:R-:W-:Y:S01]  /*7c70*/  LOP3.LUT R2, R9, R2, RZ, 0x3c, !PT ;  /* 0x0000000209027212 */ /* 0x000fe200078e3cff */
[----:B-1----:R-:W-:Y:S06]  /*7c80*/  @!P0 BRA `(.L_x_192) ;  /* 0x00000004005c8947 */ /* 0x002fec0003800000 */
.L_x_210:
[----:B------:R-:W-:Y:S01]  /*7c90*/  IMAD R5, R0, 0x8, R5 ;  /* 0x0000000800057824 */ /* 0x000fe200078e0205 */
[----:B------:R-:W-:-:S07]  /*7ca0*/  SHF.L.U32 R0, R2, 0x1f, RZ ;  /* 0x0000001f02007819 */ /* 0x000fce00000006ff */
.L_x_193:
[----:B---3--:R3:W4:Y:S02]  /*7cb0*/  SYNCS.PHASECHK.TRANS64.TRYWAIT P0, [R5+URZ], R0 ;  /* 0x00000000050075a7 */ /* 0x008724000800017f */
[----:B----4-:R-:W-:Y:S05]  /*7cc0*/  @!P0 NANOSLEEP.SYNCS 0x989680 ;  /* 0x009896800000895d */ /* 0x010fea0003900000 */
[----:B------:R-:W4:Y:S02]  /*7cd0*/  @!P0 SYNCS.PHASECHK.TRANS64 P0, [R5+URZ], R0 ;  /* 0x00000000050085a7 */ /* 0x000f24000800007f */
[----:B----4-:R-:W-:Y:S05]  /*7ce0*/  @!P0 BRA `(.L_x_193) ;  /* 0xfffffffc00f08947 */ /* 0x010fea000383ffff */
.L_x_183:
[----:B------:R-:W-:Y:S05]  /*7cf0*/  BSYNC B0 ;  /* 0x0000000000007941 */ /* 0x000fea0003800000 */
.L_x_182:
[----:B------:R-:W-:Y:S05]  /*7d00*/  EXIT ;  /* 0x000000000000794d */ /* 0x000fea0003800000 */
.L_x_20:
[----:B0-----:R-:W-:-:S04]  /*7d10*/  IMAD.U32 R3, RZ, RZ, UR43 ;  /* 0x0000002bff037e24 */ /* 0x001fc8000f8e00ff */
[----:B------:R0:W1:Y:S03]  /*7d20*/  SYNCS.PHASECHK.TRANS64.TRYWAIT P0, [R3+URZ+-0x8], R0 ;  /* 0xfffff800030075a7 */ /* 0x000066000800017f */
[----:B-1----:R-:W-:Y:S05]  /*7d30*/  @!P0 NANOSLEEP.SYNCS 0x989680 ;  /* 0x009896800000895d */ /* 0x002fea0003900000 */
[----:B------:R-:W1:Y:S02]  /*7d40*/  @!P0 SYNCS.PHASECHK.TRANS64 P0, [R3+URZ+-0x8], R0 ;  /* 0xfffff800030085a7 */ /* 0x000e64000800007f */
[----:B-1----:R-:W-:Y:S05]  /*7d50*/  @!P0 BRA `(.L_x_20) ;  /* 0xfffffffc00ec8947 */ /* 0x002fea000383ffff */
[----:B------:R-:W-:Y:S05]  /*7d60*/  BRA `(.L_x_194) ;  /* 0xffffff9800a87947 */ /* 0x000fea000383ffff */
.L_x_25:
[----:B-1----:R1:W2:Y:S02]  /*7d70*/  SYNCS.PHASECHK.TRANS64.TRYWAIT P1, [R3+URZ], R0 ;  /* 0x00000000030075a7 */ /* 0x0022a4000802017f */
[----:B--2---:R-:W-:Y:S05]  /*7d80*/  @!P1 NANOSLEEP.SYNCS 0x989680 ;  /* 0x009896800000995d */ /* 0x004fea0003900000 */
[----:B------:R-:W2:Y:S02]  /*7d90*/  @!P1 SYNCS.PHASECHK.TRANS64 P1, [R3+URZ], R0 ;  /* 0x00000000030095a7 */ /* 0x000ea4000802007f */
[----:B--2---:R-:W-:Y:S05]  /*7da0*/  @!P1 BRA `(.L_x_25) ;  /* 0xfffffffc00f09947 */ /* 0x004fea000383ffff */
[----:B------:R-:W-:Y:S05]  /*7db0*/  BRA `(.L_x_24) ;  /* 0xffffff9c001c7947 */ /* 0x000fea000383ffff */
.L_x_30:
[----:B-1----:R-:W-:-:S04]  /*7dc0*/  IMAD.U32 R5, RZ, RZ, UR4 ;  /* 0x00000004ff057e24 */ /* 0x002fc8000f8e00ff */
[----:B------:R1:W2:Y:S03]  /*7dd0*/  SYNCS.PHASECHK.TRANS64.TRYWAIT P1, [R5+URZ], R4 ;  /* 0x00000004050075a7 */ /* 0x0002a6000802017f */
[----:B--2---:R-:W-:Y:S05]  /*7de0*/  @!P1 NANOSLEEP.SYNCS 0x989680 ;  /* 0x009896800000995d */ /* 0x004fea0003900000 */
[----:B------:R-:W2:Y:S02]  /*7df0*/  @!P1 SYNCS.PHASECHK.TRANS64 P1, [R5+URZ], R4 ;  /* 0x00000004050095a7 */ /* 0x000ea4000802007f */
[----:B--2---:R-:W-:Y:S05]  /*7e00*/  @!P1 BRA `(.L_x_30) ;  /* 0xfffffffc00ec9947 */ /* 0x004fea000383ffff */
[----:B------:R-:W-:Y:S05]  /*7e10*/  BRA `(.L_x_29) ;  /* 0xffffff9c00ec7947 */ /* 0x000fea000383ffff */
.L_x_36:
[----:B0-----:R-:W-:-:S04]  /*7e20*/  IMAD.U32 R3, RZ, RZ, UR43 ;  /* 0x0000002bff037e24 */ /* 0x001fc8000f8e00ff */
[----:B------:R0:W1:Y:S03]  /*7e30*/  SYNCS.PHASECHK.TRANS64.TRYWAIT P0, [R3+URZ+0x8], R0 ;  /* 0x00000800030075a7 */ /* 0x000066000800017f */
[----:B-1----:R-:W-:Y:S05]  /*7e40*/  @!P0 NANOSLEEP.SYNCS 0x989680 ;  /* 0x009896800000895d */ /* 0x002fea0003900000 */
[----:B------:R-:W1:Y:S02]  /*7e50*/  @!P0 SYNCS.PHASECHK.TRANS64 P0, [R3+URZ+0x8], R0 ;  /* 0x00000800030085a7 */ /* 0x000e64000800007f */
[----:B-1----:R-:W-:Y:S05]  /*7e60*/  @!P0 BRA `(.L_x_36) ;  /* 0xfffffffc00ec8947 */ /* 0x002fea000383ffff */
[----:B------:R-:W-:Y:S05]  /*7e70*/  BRA `(.L_x_195) ;  /* 0xffffffa4002c7947 */ /* 0x000fea000383ffff */
.L_x_169:
[----:B------:R-:W-:Y:S01]  /*7e80*/  BSSY B1, `(.L_x_196) ;  /* 0x0000006000017945 */ /* 0x000fe20003800000 */
[----:B------:R-:W-:-:S07]  /*7e90*/  IMAD.MOV.U32 R15, RZ, RZ, -0x1 ;  /* 0xffffffffff0f7424 */ /* 0x000fce00078e00ff */
[----:B--2--5:R-:W-:Y:S05]  /*7ea0*/  WARPSYNC.COLLECTIVE R15, `(.L_x_197) ;  /* 0x000000000f0c7348 */ /* 0x024fea0003c00000 */
[----:B------:R-:W-:Y:S02]  /*7eb0*/  ELECT P6, UR62, PT ;  /* 0x00000000003e782f */ /* 0x000fe400038c0000 */
[----:B------:R-:W-:Y:S01]  /*7ec0*/  MOV R14, UR62 ;  /* 0x0000003e000e7c02 */ /* 0x000fe20008000f00 */
[----:B--2--5:R-:W-:Y:S10]  /*7ed0*/  ENDCOLLECTIVE ;  /* 0x000000000000791b */ /* 0x024ff40003800000 */
.L_x_197:
[----:B------:R-:W-:Y:S05]  /*7ee0*/  BSYNC B1 ;  /* 0x0000000000017941 */ /* 0x000fea0003800000 */
.L_x_196:
[----:B------:R-:W-:Y:S05]  /*7ef0*/  BRA `(.L_x_198) ;  /* 0xffffffec00447947 */ /* 0x000fea000383ffff */
.L_x_172:
[----:B0-----:R0:W1:Y:S02]  /*7f00*/  SYNCS.PHASECHK.TRANS64.TRYWAIT P1, [R14+URZ+0x48], R5 ;  /* 0x000048050e0075a7 */ /* 0x001064000802017f */
[----:B-1----:R-:W-:Y:S05]  /*7f10*/  @!P1 NANOSLEEP.SYNCS 0x989680 ;  /* 0x009896800000995d */ /* 0x002fea0003900000 */
[----:B------:R-:W1:Y:S02]  /*7f20*/  @!P1 SYNCS.PHASECHK.TRANS64 P1, [R14+URZ+0x48], R5 ;  /* 0x000048050e0095a7 */ /* 0x000e64000802007f */
[----:B-1----:R-:W-:Y:S05]  /*7f30*/  @!P1 BRA `(.L_x_172) ;  /* 0xfffffffc00f09947 */ /* 0x002fea000383ffff */
[----:B------:R-:W-:Y:S05]  /*7f40*/  BRA `(.L_x_199) ;  /* 0xffffffec00807947 */ /* 0x000fea000383ffff */
.L_x_181:
[----:B------:R-:W-:Y:S01]  /*7f50*/  BSSY B0, `(.L_x_200) ;  /* 0x0000006000007945 */ /* 0x000fe20003800000 */
[----:B------:R-:W-:-:S07]  /*7f60*/  IMAD.MOV.U32 R15, RZ, RZ, -0x1 ;  /* 0xffffffffff0f7424 */ /* 0x000fce00078e00ff */
[----:B--2--5:R-:W-:Y:S05]  /*7f70*/  WARPSYNC.COLLECTIVE R15, `(.L_x_201) ;  /* 0x000000000f0c7348 */ /* 0x024fea0003c00000 */
[----:B------:R-:W-:Y:S02]  /*7f80*/  ELECT P6, UR62, PT ;  /* 0x00000000003e782f */ /* 0x000fe400038c0000 */
[----:B------:R-:W-:Y:S01]  /*7f90*/  MOV R14, UR62 ;  /* 0x0000003e000e7c02 */ /* 0x000fe20008000f00 */
[----:B--2--5:R-:W-:Y:S10]  /*7fa0*/  ENDCOLLECTIVE ;  /* 0x000000000000791b */ /* 0x024ff40003800000 */
.L_x_201:
[----:B------:R-:W-:Y:S05]  /*7fb0*/  BSYNC B0 ;  /* 0x0000000000007941 */ /* 0x000fea0003800000 */
.L_x_200:
[----:B------:R-:W-:Y:S05]  /*7fc0*/  BRA `(.L_x_202) ;  /* 0xfffffff400e87947 */ /* 0x000fea000383ffff */
.L_x_185:
[----:B0-----:R0:W1:Y:S02]  /*7fd0*/  SYNCS.PHASECHK.TRANS64.TRYWAIT P0, [R7+URZ], R2 ;  /* 0x00000002070075a7 */ /* 0x001064000800017f */
[----:B-1----:R-:W-:Y:S05]  /*7fe0*/  @!P0 NANOSLEEP.SYNCS 0x989680 ;  /* 0x009896800000895d */ /* 0x002fea0003900000 */
[----:B------:R-:W1:Y:S02]  /*7ff0*/  @!P0 SYNCS.PHASECHK.TRANS64 P0, [R7+URZ], R2 ;  /* 0x00000002070085a7 */ /* 0x000e64000800007f */
[----:B-1----:R-:W-:Y:S05]  /*8000*/  @!P0 BRA `(.L_x_185) ;  /* 0xfffffffc00f08947 */ /* 0x002fea000383ffff */
[----:B------:R-:W-:Y:S05]  /*8010*/  BRA `(.L_x_203) ;  /* 0xfffffff800287947 */ /* 0x000fea000383ffff */
.L_x_186:
[----:B0-----:R0:W1:Y:S02]  /*8020*/  SYNCS.PHASECHK.TRANS64.TRYWAIT P0, [R6+URZ], R3 ;  /* 0x00000003060075a7 */ /* 0x001064000800017f */
[----:B-1----:R-:W-:Y:S05]  /*8030*/  @!P0 NANOSLEEP.SYNCS 0x989680 ;  /* 0x009896800000895d */ /* 0x002fea0003900000 */
[----:B------:R-:W1:Y:S02]  /*8040*/  @!P0 SYNCS.PHASECHK.TRANS64 P0, [R6+URZ], R3 ;  /* 0x00000003060085a7 */ /* 0x000e64000800007f */
[----:B-1----:R-:W-:Y:S05]  /*8050*/  @!P0 BRA `(.L_x_186) ;  /* 0xfffffffc00f08947 */ /* 0x002fea000383ffff */
[----:B------:R-:W-:Y:S05]  /*8060*/  BRA `(.L_x_204) ;  /* 0xfffffff800387947 */ /* 0x000fea000383ffff */
.L_x_187:
[----:B0-----:R0:W1:Y:S02]  /*8070*/  SYNCS.PHASECHK.TRANS64.TRYWAIT P0, [R7+URZ], R4 ;  /* 0x00000004070075a7 */ /* 0x001064000800017f */
[----:B-1----:R-:W-:Y:S05]  /*8080*/  @!P0 NANOSLEEP.SYNCS 0x989680 ;  /* 0x009896800000895d */ /* 0x002fea0003900000 */
[----:B------:R-:W1:Y:S02]  /*8090*/  @!P0 SYNCS.PHASECHK.TRANS64 P0, [R7+URZ], R4 ;  /* 0x00000004070085a7 */ /* 0x000e64000800007f */
[----:B-1----:R-:W-:Y:S05]  /*80a0*/  @!P0 BRA `(.L_x_187) ;  /* 0xfffffffc00f08947 */ /* 0x002fea000383ffff */
[----:B------:R-:W-:Y:S05]  /*80b0*/  BRA `(.L_x_205) ;  /* 0xfffffff800487947 */ /* 0x000fea000383ffff */
.L_x_188:
[----:B0-----:R0:W1:Y:S02]  /*80c0*/  SYNCS.PHASECHK.TRANS64.TRYWAIT P0, [R6+URZ], R3 ;  /* 0x00000003060075a7 */ /* 0x001064000800017f */
[----:B-1----:R-:W-:Y:S05]  /*80d0*/  @!P0 NANOSLEEP.SYNCS 0x989680 ;  /* 0x009896800000895d */ /* 0x002fea0003900000 */
[----:B------:R-:W1:Y:S02]  /*80e0*/  @!P0 SYNCS.PHASECHK.TRANS64 P0, [R6+URZ], R3 ;  /* 0x00000003060085a7 */ /* 0x000e64000800007f */
[----:B-1----:R-:W-:Y:S05]  /*80f0*/  @!P0 BRA `(.L_x_188) ;  /* 0xfffffffc00f08947 */ /* 0x002fea000383ffff */
[----:B------:R-:W-:Y:S05]  /*8100*/  BRA `(.L_x_206) ;  /* 0xfffffff800587947 */ /* 0x000fea000383ffff */
.L_x_189:
[----:B0-----:R0:W1:Y:S02]  /*8110*/  SYNCS.PHASECHK.TRANS64.TRYWAIT P0, [R7+URZ], R4 ;  /* 0x00000004070075a7 */ /* 0x001064000800017f */
[----:B-1----:R-:W-:Y:S05]  /*8120*/  @!P0 NANOSLEEP.SYNCS 0x989680 ;  /* 0x009896800000895d */ /* 0x002fea0003900000 */
[----:B------:R-:W1:Y:S02]  /*8130*/  @!P0 SYNCS.PHASECHK.TRANS64 P0, [R7+URZ], R4 ;  /* 0x00000004070085a7 */ /* 0x000e64000800007f */
[----:B-1----:R-:W-:Y:S05]  /*8140*/  @!P0 BRA `(.L_x_189) ;  /* 0xfffffffc00f08947 */ /* 0x002fea000383ffff */
[----:B------:R-:W-:Y:S05]  /*8150*/  BRA `(.L_x_207) ;  /* 0xfffffff800687947 */ /* 0x000fea000383ffff */
.L_x_190:
[----:B0-----:R0:W1:Y:S02]  /*8160*/  SYNCS.PHASECHK.TRANS64.TRYWAIT P0, [R6+URZ], R3 ;  /* 0x00000003060075a7 */ /* 0x001064000800017f */
[----:B-1----:R-:W-:Y:S05]  /*8170*/  @!P0 NANOSLEEP.SYNCS 0x989680 ;  /* 0x009896800000895d */ /* 0x002fea0003900000 */
[----:B------:R-:W1:Y:S02]  /*8180*/  @!P0 SYNCS.PHASECHK.TRANS64 P0, [R6+URZ], R3 ;  /* 0x00000003060085a7 */ /* 0x000e64000800007f */
[----:B-1----:R-:W-:Y:S05]  /*8190*/  @!P0 BRA `(.L_x_190) ;  /* 0xfffffffc00f08947 */ /* 0x002fea000383ffff */
[----:B------:R-:W-:Y:S05]  /*81a0*/  BRA `(.L_x_208) ;  /* 0xfffffff800787947 */ /* 0x000fea000383ffff */
.L_x_191:
[----:B0-----:R0:W1:Y:S02]  /*81b0*/  SYNCS.PHASECHK.TRANS64.TRYWAIT P0, [R7+URZ], R4 ;  /* 0x00000004070075a7 */ /* 0x001064000800017f */
[----:B-1----:R-:W-:Y:S05]  /*81c0*/  @!P0 NANOSLEEP.SYNCS 0x989680 ;  /* 0x009896800000895d */ /* 0x002fea0003900000 */
[----:B------:R-:W1:Y:S02]  /*81d0*/  @!P0 SYNCS.PHASECHK.TRANS64 P0, [R7+URZ], R4 ;  /* 0x00000004070085a7 */ /* 0x000e64000800007f */
[----:B-1----:R-:W-:Y:S05]  /*81e0*/  @!P0 BRA `(.L_x_191) ;  /* 0xfffffffc00f08947 */ /* 0x002fea000383ffff */
[----:B------:R-:W-:Y:S05]  /*81f0*/  BRA `(.L_x_209) ;  /* 0xfffffff800887947 */ /* 0x000fea000383ffff */
.L_x_192:
[----:B-1----:R1:W3:Y:S02]  /*8200*/  SYNCS.PHASECHK.TRANS64.TRYWAIT P0, [R6+URZ], R3 ;  /* 0x00000003060075a7 */ /* 0x0022e4000800017f */
[----:B---3--:R-:W-:Y:S05]  /*8210*/  @!P0 NANOSLEEP.SYNCS 0x989680 ;  /* 0x009896800000895d */ /* 0x008fea0003900000 */
[----:B------:R-:W3:Y:S02]  /*8220*/  @!P0 SYNCS.PHASECHK.TRANS64 P0, [R6+URZ], R3 ;  /* 0x00000003060085a7 */ /* 0x000ee4000800007f */
[----:B---3--:R-:W-:Y:S05]  /*8230*/  @!P0 BRA `(.L_x_192) ;  /* 0xfffffffc00f08947 */ /* 0x008fea000383ffff */
[----:B------:R-:W-:Y:S05]  /*8240*/  BRA `(.L_x_210) ;  /* 0xfffffff800907947 */ /* 0x000fea000383ffff */
.L_x_211:
[----:B------:R-:W-:-:S00]  /*8250*/  BRA `(.L_x_211) ;  /* 0xfffffffc00fc7947 */ /* 0x000fc0000383ffff */
[----:B------:R-:W-:-:S00]  /*8260*/  NOP ;  /* 0x0000000000007918 */ /* 0x000fc00000000000 */
        /* <DEDUP_REMOVED lines=9> */
.L_x_212:


//--------------------- .nv.global.init           --------------------------
	.section	.nv.global.init,"aw",@progbits
.nv.global.init:
	.type		$str$22,@object
	.size		$str$22,($str$23 - $str$22)
$str$22:
        /*0000*/ 	.byte	0x6b, 0x5f, 0x74, 0x69, 0x6c, 0x65, 0x5f, 0x63, 0x6f, 0x75, 0x6e, 0x74, 0x20, 0x3e, 0x3d, 0x20
        /*0010*/ 	.byte	0x31, 0x00
	.type		$str$23,@object
	.size		$str$23,(__unnamed_1 - $str$23)
$str$23:
        /*0012*/ 	.byte	0x2f, 0x74, 0x6d, 0x70, 0x2f, 0x63, 0x75, 0x74, 0x6c, 0x61, 0x73, 0x73, 0x5f, 0x73, 0x77, 0x65
        /*0022*/ 	.byte	0x65, 0x70, 0x5f, 0x73, 0x72, 0x63, 0x2f, 0x69, 0x6e, 0x63, 0x6c, 0x75, 0x64, 0x65, 0x2f, 0x63
        /*0032*/ 	.byte	0x75, 0x74, 0x6c, 0x61, 0x73, 0x73, 0x2f, 0x67, 0x65, 0x6d, 0x6d, 0x2f, 0x63, 0x6f, 0x6c, 0x6c
        /*0042*/ 	.byte	0x65, 0x63, 0x74, 0x69, 0x76, 0x65, 0x2f, 0x73, 0x6d, 0x39, 0x30, 0x5f, 0x6d, 0x6d, 0x61, 0x5f
        /*0052*/ 	.byte	0x74, 0x6d, 0x61, 0x5f, 0x67, 0x6d, 0x6d, 0x61, 0x5f, 0x73, 0x73, 0x5f, 0x77, 0x61, 0x72, 0x70
        /*0062*/ 	.byte	0x73, 0x70, 0x65, 0x63, 0x69, 0x61, 0x6c, 0x69, 0x7a, 0x65, 0x64, 0x2e, 0x68, 0x70, 0x70, 0x00
	.type		__unnamed_1,@object
	.size		__unnamed_1,(.L_0 - __unnamed_1)
__unnamed_1:
        /*0072*/ 	.byte	0x76, 0x6f, 0x69, 0x64, 0x20, 0x63, 0x75, 0x74, 0x6c, 0x61, 0x73, 0x73, 0x3a, 0x3a, 0x67, 0x65
        /* <DEDUP_REMOVED lines=180> */
        /*0bc2*/ 	.byte	0x00
.L_0:


//--------------------- .nv.shared._ZN7cutlass13device_kernelINS_4gemm6kernel13GemmUniversalIN4cute5tupleIJiiiiEEENS1_10collective13CollectiveMmaINS1_34MainloopSm90TmaGmmaWarpSpecializedILi9ENS5_IJNS4_1CILi1EEENSA_ILi2EEESB_EEENS1_32KernelTmaWarpSpecializedPingpongEEENS5_IJNSA_ILi64EEENSA_ILi128EEESG_EEENS_6half_tENS5_IJlSB_lEEESJ_SK_NS4_8TiledMMAINS4_8MMA_AtomIJNS4_4SM904GMMA26MMA_64x128x16_F32F16F16_SSILNSO_5MajorE0ELSQ_0ELNSO_7ScaleInE1ELSR_1EEEEEENS4_6LayoutINS5_IJSB_SB_SB_EEENS5_IJNSA_ILi0EEESW_SW_EEEEENS5_IJNS4_10UnderscoreESZ_SZ_EEEEENS4_23SM90_TMA_LOAD_MULTICASTENS4_14ComposedLayoutINS4_7SwizzleILi3ELi4ELi3EEENS4_18smem_ptr_flag_bitsILi16EEENSU_INS5_IJNSA_ILi8EEESG_EEENS5_IJSG_SB_EEEEEEEvNS4_8identityENS4_13SM90_TMA_LOADES1C_vS1D_EENS_8epilogue10collective6detail29Sm90TmaWarpSpecializedAdapterINS1H_15DefaultEpilogueISJ_SK_SK_NS1G_6thread17LinearCombinationISJ_Li1EffLNS1L_9ScaleType4KindE0ELNS_15FloatRoundStyleE2ESJ_EENS1_15EpilogueDefaultEEEEEvvEEEEvNT_6ParamsE --------------------------
	.section	.nv.shared._ZN7cutlass13device_kernelINS_4gemm6kernel13GemmUniversalIN4cute5tupleIJiiiiEEENS1_10collective13CollectiveMmaINS1_34MainloopSm90TmaGmmaWarpSpecializedILi9ENS5_IJNS4_1CILi1EEENSA_ILi2EEESB_EEENS1_32KernelTmaWarpSpecializedPingpongEEENS5_IJNSA_ILi64EEENSA_ILi128EEESG_EEENS_6half_tENS5_IJlSB_lEEESJ_SK_NS4_8TiledMMAINS4_8MMA_AtomIJNS4_4SM904GMMA26MMA_64x128x16_F32F16F16_SSILNSO_5MajorE0ELSQ_0ELNSO_7ScaleInE1ELSR_1EEEEEENS4_6LayoutINS5_IJSB_SB_SB_EEENS5_IJNSA_ILi0EEESW_SW_EEEEENS5_IJNS4_10UnderscoreESZ_SZ_EEEEENS4_23SM90_TMA_LOAD_MULTICASTENS4_14ComposedLayoutINS4_7SwizzleILi3ELi4ELi3EEENS4_18smem_ptr_flag_bitsILi16EEENSU_INS5_IJNSA_ILi8EEESG_EEENS5_IJSG_SB_EEEEEEEvNS4_8identityENS4_13SM90_TMA_LOADES1C_vS1D_EENS_8epilogue10collective6detail29Sm90TmaWarpSpecializedAdapterINS1H_15DefaultEpilogueISJ_SK_SK_NS1G_6thread17LinearCombinationISJ_Li1EffLNS1L_9ScaleType4KindE0ELNS_15FloatRoundStyleE2ESJ_EENS1_15EpilogueDefaultEEEEEvvEEEEvNT_6ParamsE,"aw",@nobits
	.sectionflags	@""
	.align	16
	.zero		1024


//--------------------- .nv.shared.reserved.0     --------------------------
	.section	.nv.shared.reserved.0,"aw",@nobits
	.weak		__nv_reservedSMEM_offset_0_alias
	.size		__nv_reservedSMEM_offset_0_alias, 0, 0
	.other		__nv_reservedSMEM_offset_0_alias,@"STO_CUDA_RESERVED_SHARED STV_DEFAULT"
__nv_reservedSMEM_offset_0_alias:
	.zero		0


//--------------------- .nv.global                --------------------------
	.section	.nv.global,"aw",@nobits
.nv.global:
	.type		_ZN40_INTERNAL_c67ecfa1_4_k_cu_60f82268_275734cute1_E,@object
	.size		_ZN40_INTERNAL_c67ecfa1_4_k_cu_60f82268_275734cute1_E,(_ZN40_INTERNAL_c67ecfa1_4_k_cu_60f82268_275734cuda3std3__45__cpo6cbeginE - _ZN40_INTERNAL_c67ecfa1_4_k_cu_60f82268_275734cute1_E)
_ZN40_INTERNAL_c67ecfa1_4_k_cu_60f82268_275734cute1_E:
	.zero		1
	.type		_ZN40_INTERNAL_c67ecfa1_4_k_cu_60f82268_275734cuda3std3__45__cpo6cbeginE,@object
	.size		_ZN40_INTERNAL_c67ecfa1_4_k_cu_60f82268_275734cuda3std3__45__cpo6cbeginE,(_ZN40_INTERNAL_c67ecfa1_4_k_cu_60f82268_275734cuda3std3__48in_placeE - _ZN40_INTERNAL_c67ecfa1_4_k_cu_60f82268_275734cuda3std3__45__cpo6cbeginE)
_ZN40_INTERNAL_c67ecfa1_4_k_cu_60f82268_275734cuda3std3__45__cpo6cbeginE:
	.zero		1
	.type		_ZN40_INTERNAL_c67ecfa1_4_k_cu_60f82268_275734cuda3std3__48in_placeE,@object
	.size		_ZN40_INTERNAL_c67ecfa1_4_k_cu_60f82268_275734cuda3std3__48in_placeE,(_ZN40_INTERNAL_c67ecfa1_4_k_cu_60f82268_275734cuda3std6ranges3__45__cpo9iter_moveE - _ZN40_INTERNAL_c67ecfa1_4_k_cu_60f82268_275734cuda3std3__48in_placeE)
_ZN40_INTERNAL_c67ecfa1_4_k_cu_60f82268_275734cuda3std3__48in_placeE:
	.zero		1
	.type		_ZN40_INTERNAL_c67ecfa1_4_k_cu_60f82268_275734cuda3std6ranges3__45__cpo9iter_moveE,@object
	.size		_ZN40_INTERNAL_c67ecfa1_4_k_cu_60f82268_275734cuda3std6ranges3__45__cpo9iter_moveE,(_ZN40_INTERNAL_c67ecfa1_4_k_cu_60f82268_275734cuda3std3__45__cpo5beginE - _ZN40_INTERNAL_c67ecfa1_4_k_cu_60f82268_275734cuda3std6ranges3__45__cpo9iter_moveE)
_ZN40_INTERNAL_c67ecfa1_4_k_cu_60f82268_275734cuda3std6ranges3__45__cpo9iter_moveE:
	.zero		1
	.type		_ZN40_INTERNAL_c67ecfa1_4_k_cu_60f82268_275734cuda3std3__45__cpo5beginE,@object
	.size		_ZN40_INTERNAL_c67ecfa1_4_k_cu_60f82268_275734cuda3std3__45__cpo5beginE,(_ZN40_INTERNAL_c67ecfa1_4_k_cu_60f82268_275734cuda3std3__442_GLOBAL__N__c67ecfa1_4_k_cu_60f82268_275736ignoreE - _ZN40_INTERNAL_c67ecfa1_4_k_cu_60f82268_275734cuda3std3__45__cpo5beginE)
_ZN40_INTERNAL_c67ecfa1_4_k_cu_60f82268_275734cuda3std3__45__cpo5beginE:
	.zero		1
	.type		_ZN40_INTERNAL_c67ecfa1_4_k_cu_60f82268_275734cuda3std3__442_GLOBAL__N__c67ecfa1_4_k_cu_60f82268_275736ignoreE,@object
	.size		_ZN40_INTERNAL_c67ecfa1_4_k_cu_60f82268_275734cuda3std3__442_GLOBAL__N__c67ecfa1_4_k_cu_60f82268_275736ignoreE,(_ZN40_INTERNAL_c67ecfa1_4_k_cu_60f82268_275734cute7productE - _ZN40_INTERNAL_c67ecfa1_4_k_cu_60f82268_275734cuda3std3__442_GLOBAL__N__c67ecfa1_4_k_cu_60f82268_275736ignoreE)
_ZN40_INTERNAL_c67ecfa1_4_k_cu_60f82268_275734cuda3std3__442_GLOBAL__N__c67ecfa1_4_k_cu_60f82268_275736ignoreE:
	.zero		1
	.type		_ZN40_INTERNAL_c67ecfa1_4_k_cu_60f82268_275734cute7productE,@object
	.size		_ZN40_INTERNAL_c67ecfa1_4_k_cu_60f82268_275734cute7productE,(_ZN40_INTERNAL_c67ecfa1_4_k_cu_60f82268_275734cuda3std3__45__cpo3endE - _ZN40_INTERNAL_c67ecfa1_4_k_cu_60f82268_275734cute7productE)
_ZN40_INTERNAL_c67ecfa1_4_k_cu_60f82268_275734cute7productE:
	.zero		1
	.type		_ZN40_INTERNAL_c67ecfa1_4_k_cu_60f82268_275734cuda3std3__45__cpo3endE,@object
	.size		_ZN40_INTERNAL_c67ecfa1_4_k_cu_60f82268_275734cuda3std3__45__cpo3endE,(_ZN40_INTERNAL_c67ecfa1_4_k_cu_60f82268_275734cuda3std3__419piecewise_constructE - _ZN40_INTERNAL_c67ecfa1_4_k_cu_60f82268_275734cuda3std3__45__cpo3endE)
_ZN40_INTERNAL_c67ecfa1_4_k_cu_60f82268_275734cuda3std3__45__cpo3endE:
	.zero		1
	.type		_ZN40_INTERNAL_c67ecfa1_4_k_cu_60f82268_275734cuda3std3__419piecewise_constructE,@object
	.size		_ZN40_INTERNAL_c67ecfa1_4_k_cu_60f82268_275734cuda3std3__419piecewise_constructE,(_ZN40_INTERNAL_c67ecfa1_4_k_cu_60f82268_275734cuda3std3__45__cpo4cendE - _ZN40_INTERNAL_c67ecfa1_4_k_cu_60f82268_275734cuda3std3__419piecewise_constructE)
_ZN40_INTERNAL_c67ecfa1_4_k_cu_60f82268_275734cuda3std3__419piecewise_constructE:
	.zero		1
	.type		_ZN40_INTERNAL_c67ecfa1_4_k_cu_60f82268_275734cuda3std3__45__cpo4cendE,@object
	.size		_ZN40_INTERNAL_c67ecfa1_4_k_cu_60f82268_275734cuda3std3__45__cpo4cendE,(_ZN40_INTERNAL_c67ecfa1_4_k_cu_60f82268_275734cuda3std6ranges3__45__cpo4swapE - _ZN40_INTERNAL_c67ecfa1_4_k_cu_60f82268_275734cuda3std3__45__cpo4cendE)
_ZN40_INTERNAL_c67ecfa1_4_k_cu_60f82268_275734cuda3std3__45__cpo4cendE:
	.zero		1
	.type		_ZN40_INTERNAL_c67ecfa1_4_k_cu_60f82268_275734cuda3std6ranges3__45__cpo4swapE,@object
	.size		_ZN40_INTERNAL_c67ecfa1_4_k_cu_60f82268_275734cuda3std6ranges3__45__cpo4swapE,(.L_8 - _ZN40_INTERNAL_c67ecfa1_4_k_cu_60f82268_275734cuda3std6ranges3__45__cpo4swapE)
_ZN40_INTERNAL_c67ecfa1_4_k_cu_60f82268_275734cuda3std6ranges3__45__cpo4swapE:
	.zero		1
.L_8:


//--------------------- .nv.constant0._ZN7cutlass13device_kernelINS_4gemm6kernel13GemmUniversalIN4cute5tupleIJiiiiEEENS1_10collective13CollectiveMmaINS1_34MainloopSm90TmaGmmaWarpSpecializedILi9ENS5_IJNS4_1CILi1EEENSA_ILi2EEESB_EEENS1_32KernelTmaWarpSpecializedPingpongEEENS5_IJNSA_ILi64EEENSA_ILi128EEESG_EEENS_6half_tENS5_IJlSB_lEEESJ_SK_NS4_8TiledMMAINS4_8MMA_AtomIJNS4_4SM904GMMA26MMA_64x128x16_F32F16F16_SSILNSO_5MajorE0ELSQ_0ELNSO_7ScaleInE1ELSR_1EEEEEENS4_6LayoutINS5_IJSB_SB_SB_EEENS5_IJNSA_ILi0EEESW_SW_EEEEENS5_IJNS4_10UnderscoreESZ_SZ_EEEEENS4_23SM90_TMA_LOAD_MULTICASTENS4_14ComposedLayoutINS4_7SwizzleILi3ELi4ELi3EEENS4_18smem_ptr_flag_bitsILi16EEENSU_INS5_IJNSA_ILi8EEESG_EEENS5_IJSG_SB_EEEEEEEvNS4_8identityENS4_13SM90_TMA_LOADES1C_vS1D_EENS_8epilogue10collective6detail29Sm90TmaWarpSpecializedAdapterINS1H_15DefaultEpilogueISJ_SK_SK_NS1G_6thread17LinearCombinationISJ_Li1EffLNS1L_9ScaleType4KindE0ELNS_15FloatRoundStyleE2ESJ_EENS1_15EpilogueDefaultEEEEEvvEEEEvNT_6ParamsE --------------------------
	.section	.nv.constant0._ZN7cutlass13device_kernelINS_4gemm6kernel13GemmUniversalIN4cute5tupleIJiiiiEEENS1_10collective13CollectiveMmaINS1_34MainloopSm90TmaGmmaWarpSpecializedILi9ENS5_IJNS4_1CILi1EEENSA_ILi2EEESB_EEENS1_32KernelTmaWarpSpecializedPingpongEEENS5_IJNSA_ILi64EEENSA_ILi128EEESG_EEENS_6half_tENS5_IJlSB_lEEESJ_SK_NS4_8TiledMMAINS4_8MMA_AtomIJNS4_4SM904GMMA26MMA_64x128x16_F32F16F16_SSILNSO_5MajorE0ELSQ_0ELNSO_7ScaleInE1ELSR_1EEEEEENS4_6LayoutINS5_IJSB_SB_SB_EEENS5_IJNSA_ILi0EEESW_SW_EEEEENS5_IJNS4_10UnderscoreESZ_SZ_EEEEENS4_23SM90_TMA_LOAD_MULTICASTENS4_14ComposedLayoutINS4_7SwizzleILi3ELi4ELi3EEENS4_18smem_ptr_flag_bitsILi16EEENSU_INS5_IJNSA_ILi8EEESG_EEENS5_IJSG_SB_EEEEEEEvNS4_8identityENS4_13SM90_TMA_LOADES1C_vS1D_EENS_8epilogue10collective6detail29Sm90TmaWarpSpecializedAdapterINS1H_15DefaultEpilogueISJ_SK_SK_NS1G_6thread17LinearCombinationISJ_Li1EffLNS1L_9ScaleType4KindE0ELNS_15FloatRoundStyleE2ESJ_EENS1_15EpilogueDefaultEEEEEvvEEEEvNT_6ParamsE,"a",@progbits
	.sectionflags	@""
	.align	4
.nv.constant0._ZN7cutlass13device_kernelINS_4gemm6kernel13GemmUniversalIN4cute5tupleIJiiiiEEENS1_10collective13CollectiveMmaINS1_34MainloopSm90TmaGmmaWarpSpecializedILi9ENS5_IJNS4_1CILi1EEENSA_ILi2EEESB_EEENS1_32KernelTmaWarpSpecializedPingpongEEENS5_IJNSA_ILi64EEENSA_ILi128EEESG_EEENS_6half_tENS5_IJlSB_lEEESJ_SK_NS4_8TiledMMAINS4_8MMA_AtomIJNS4_4SM904GMMA26MMA_64x128x16_F32F16F16_SSILNSO_5MajorE0ELSQ_0ELNSO_7ScaleInE1ELSR_1EEEEEENS4_6LayoutINS5_IJSB_SB_SB_EEENS5_IJNSA_ILi0EEESW_SW_EEEEENS5_IJNS4_10UnderscoreESZ_SZ_EEEEENS4_23SM90_TMA_LOAD_MULTICASTENS4_14ComposedLayoutINS4_7SwizzleILi3ELi4ELi3EEENS4_18smem_ptr_flag_bitsILi16EEENSU_INS5_IJNSA_ILi8EEESG_EEENS5_IJSG_SB_EEEEEEEvNS4_8identityENS4_13SM90_TMA_LOADES1C_vS1D_EENS_8epilogue10collective6detail29Sm90TmaWarpSpecializedAdapterINS1H_15DefaultEpilogueISJ_SK_SK_NS1G_6thread17LinearCombinationISJ_Li1EffLNS1L_9ScaleType4KindE0ELNS_15FloatRoundStyleE2ESJ_EENS1_15EpilogueDefaultEEEEEvvEEEEvNT_6ParamsE:
	.zero		1664


//--------------------- SYMBOLS --------------------------

	.type		.nv.reservedSmem.offset0,@object
	.size		.nv.reservedSmem.offset0,0x4
	.type		__assertfail,@function
